	.target	sm_100a

	.elftype	@"ET_EXEC"


//--------------------- .note.nv.tkinfo           --------------------------
	.section	.note.nv.tkinfo,"",@"SHT_NOTE"
	.sectionflags	@"SHF_NOTE_NV_TKINFO"
	.tkinfo
        /*0018*/ 	.word	0x00000081
        /*0030*/ 	.string	""
        /*0030*/ 	.string	"ptxas-blackwell"
        /*0030*/ 	.string	"Cuda compilation tools, release 12.9, V12.9.86"
        /*0030*/ 	.string	"Build cuda_12.9.r12.9/compiler.36037853_0"
        /*0030*/ 	.string	"-v  -suppress-debug-info  -lineinfo  -arch sm_100a "



//--------------------- .note.nv.cuver            --------------------------
	.section	.note.nv.cuver,"",@"SHT_NOTE"
	.sectionflags	@"SHF_NOTE_NV_CUVER"
        /*0018*/ 	.short	0x0001
        /*001a*/ 	.short	0x0064
        /*001c*/ 	.short	0x0001
        /*001e*/ 	.short	0x0000
        /*0020*/ 	.short	0x0001
        /*0022*/ 	.short	0x0000


//--------------------- .nv.info                  --------------------------
	.section	.nv.info,"",@"SHT_CUDA_INFO"
	.align	4


	//----- nvinfo : EIATTR_REGCOUNT
	.align		4
        /*0000*/ 	.byte	0x04, 0x2f
        /*0002*/ 	.short	(.L_4 - .L_3)
	.align		4
.L_3:
        /*0004*/ 	.word	index@(gluon_mma)
        /*0008*/ 	.word	0x000000d0


	//----- nvinfo : EIATTR_FRAME_SIZE
	.align		4
.L_4:
        /*000c*/ 	.byte	0x04, 0x11
        /*000e*/ 	.short	(.L_6 - .L_5)
	.align		4
.L_5:
        /*0010*/ 	.word	index@($__internal_2_$__cuda_sm10x_tcgen05_guardrail_trap_unallocated_columns_being_dealloced)
        /*0014*/ 	.word	0x00000000


	//----- nvinfo : EIATTR_FRAME_SIZE
	.align		4
.L_6:
        /*0018*/ 	.byte	0x04, 0x11
        /*001a*/ 	.short	(.L_8 - .L_7)
	.align		4
.L_7:
        /*001c*/ 	.word	index@($__internal_1_$__cuda_sm10x_tcgen05_guardrail_trap_phase_invalid_during_alloc)
        /*0020*/ 	.word	0x00000000


	//----- nvinfo : EIATTR_FRAME_SIZE
	.align		4
.L_8:
        /*0024*/ 	.byte	0x04, 0x11
        /*0026*/ 	.short	(.L_10 - .L_9)
	.align		4
.L_9:
        /*0028*/ 	.word	index@($__internal_0_$__cuda_sm10x_tcgen05_guardrail_trap_col_being_dealloced_not_returned_by_alloc)
        /*002c*/ 	.word	0x00000000


	//----- nvinfo : EIATTR_FRAME_SIZE
	.align		4
.L_10:
        /*0030*/ 	.byte	0x04, 0x11
        /*0032*/ 	.short	(.L_12 - .L_11)
	.align		4
.L_11:
        /*0034*/ 	.word	index@(gluon_mma)
        /*0038*/ 	.word	0x00000000


	//----- nvinfo : EIATTR_MIN_STACK_SIZE
	.align		4
.L_12:
        /*003c*/ 	.byte	0x04, 0x12
        /*003e*/ 	.short	(.L_14 - .L_13)
	.align		4
.L_13:
        /*0040*/ 	.word	index@(gluon_mma)
        /*0044*/ 	.word	0x00000000
.L_14:


//--------------------- .nv.info.gluon_mma        --------------------------
	.section	.nv.info.gluon_mma,"",@"SHT_CUDA_INFO"
	.sectionflags	@""
	.align	4


	//----- nvinfo : EIATTR_CUDA_API_VERSION
	.align		4
        /*0000*/ 	.byte	0x04, 0x37
        /*0002*/ 	.short	(.L_16 - .L_15)
.L_15:
        /*0004*/ 	.word	0x00000081


	//----- nvinfo : EIATTR_KPARAM_INFO
	.align		4
.L_16:
        /*0008*/ 	.byte	0x04, 0x17
        /*000a*/ 	.short	(.L_18 - .L_17)
.L_17:
        /*000c*/ 	.word	0x00000000
        /*0010*/ 	.short	0x0004
        /*0012*/ 	.short	0x0020
        /*0014*/ 	.byte	0x00, 0xf4, 0x21, 0x00


	//----- nvinfo : EIATTR_KPARAM_INFO
	.align		4
.L_18:
        /*0018*/ 	.byte	0x04, 0x17
        /*001a*/ 	.short	(.L_20 - .L_19)
.L_19:
        /*001c*/ 	.word	0x00000000
        /*0020*/ 	.short	0x0003
        /*0022*/ 	.short	0x0018
        /*0024*/ 	.byte	0x00, 0xf4, 0x21, 0x00


	//----- nvinfo : EIATTR_KPARAM_INFO
	.align		4
.L_20:
        /*0028*/ 	.byte	0x04, 0x17
        /*002a*/ 	.short	(.L_22 - .L_21)
.L_21:
        /*002c*/ 	.word	0x00000000
        /*0030*/ 	.short	0x0002
        /*0032*/ 	.short	0x0010
        /*0034*/ 	.byte	0x00, 0xf4, 0x21, 0x00


	//----- nvinfo : EIATTR_KPARAM_INFO
	.align		4
.L_22:
        /*0038*/ 	.byte	0x04, 0x17
        /*003a*/ 	.short	(.L_24 - .L_23)
.L_23:
        /*003c*/ 	.word	0x00000000
        /*0040*/ 	.short	0x0001
        /*0042*/ 	.short	0x0008
        /*0044*/ 	.byte	0x00, 0xf4, 0x21, 0x00


	//----- nvinfo : EIATTR_KPARAM_INFO
	.align		4
.L_24:
        /*0048*/ 	.byte	0x04, 0x17
        /*004a*/ 	.short	(.L_26 - .L_25)
.L_25:
        /*004c*/ 	.word	0x00000000
        /*0050*/ 	.short	0x0000
        /*0052*/ 	.short	0x0000
        /*0054*/ 	.byte	0x00, 0xf4, 0x21, 0x00


	//----- nvinfo : EIATTR_AT_ENTRY_FRAGMENTS
	.align		4
.L_26:
        /*0058*/ 	.byte	0x04, 0x4f
        /*005a*/ 	.short	(.L_28 - .L_27)


	//   ....[0]....
.L_27:
        /*005c*/ 	.word	0x00000004


	//----- nvinfo : EIATTR_RESERVED_SMEM_USED
	.align		4
.L_28:
        /*0060*/ 	.byte	0x01, 0x41
	.zero		2


	//----- nvinfo : EIATTR_SPARSE_MMA_MASK
	.align		4
        /*0064*/ 	.byte	0x03, 0x50
        /*0066*/ 	.short	0x0000


	//----- nvinfo : EIATTR_TCGEN05_1CTA_USED
	.align		4
        /*0068*/ 	.byte	0x01, 0x51
	.zero		2


	//----- nvinfo : EIATTR_MAXREG_COUNT
	.align		4
        /*006c*/ 	.byte	0x03, 0x1b
        /*006e*/ 	.short	0x00ff


	//----- nvinfo : EIATTR_NUM_BARRIERS
	.align		4
        /*0070*/ 	.byte	0x02, 0x4c
        /*0072*/ 	.byte	0x01
	.zero		1


	//----- nvinfo : EIATTR_INT_WARP_WIDE_INSTR_OFFSETS
	.align		4
        /*0074*/ 	.byte	0x04, 0x31
        /*0076*/ 	.short	(.L_30 - .L_29)


	//   ....[0]....
.L_29:
        /*0078*/ 	.word	0x00001320


	//   ....[1]....
        /*007c*/ 	.word	0x00001330


	//   ....[2]....
        /*0080*/ 	.word	0x000017e0


	//   ....[3]....
        /*0084*/ 	.word	0x000017f0


	//   ....[4]....
        /*0088*/ 	.word	0x000033b0


	//   ....[5]....
        /*008c*/ 	.word	0x00003400


	//----- nvinfo : EIATTR_COOP_GROUP_MASK_REGIDS
	.align		4
.L_30:
        /*0090*/ 	.byte	0x04, 0x29
        /*0092*/ 	.short	(.L_32 - .L_31)


	//   ....[0]....
.L_31:
        /*0094*/ 	.word	0xffffffff


	//   ....[1]....
        /*0098*/ 	.word	0xffffffff


	//   ....[2]....
        /*009c*/ 	.word	0xffffffff


	//   ....[3]....
        /*00a0*/ 	.word	0xffffffff


	//----- nvinfo : EIATTR_COOP_GROUP_INSTR_OFFSETS
	.align		4
.L_32:
        /*00a4*/ 	.byte	0x04, 0x28
        /*00a6*/ 	.short	(.L_34 - .L_33)


	//   ....[0]....
.L_33:
        /*00a8*/ 	.word	0x00000050


	//   ....[1]....
        /*00ac*/ 	.word	0x00000310


	//   ....[2]....
        /*00b0*/ 	.word	0x00003240


	//   ....[3]....
        /*00b4*/ 	.word	0x000034b0


	//----- nvinfo : EIATTR_VRC_CTA_INIT_COUNT
	.align		4
.L_34:
        /*00b8*/ 	.byte	0x02, 0x4a
        /*00ba*/ 	.byte	0x80
	.zero		1


	//----- nvinfo : EIATTR_MBARRIER_INSTR_OFFSETS
	.align		4
        /*00bc*/ 	.byte	0x04, 0x39
        /*00be*/ 	.short	(.L_36 - .L_35)


	//   ....[0]....
.L_35:
        /*00c0*/ 	.word	0x00001690
        /*00c4*/ 	.word	0x000000ff
        /*00c8*/ 	.word	0x00002000
        /*00cc*/ 	.short	0x0100
        /*00ce*/ 	.byte	0x0a
	.zero		1


	//   ....[1]....
        /*00d0*/ 	.word	0x00001860
        /*00d4*/ 	.word	0x000000ff
        /*00d8*/ 	.word	0x00002000
        /*00dc*/ 	.short	0x010a
        /*00de*/ 	.byte	0x0a
	.zero		1


	//   ....[2]....
        /*00e0*/ 	.word	0x000019a0
        /*00e4*/ 	.word	0x000000ff
        /*00e8*/ 	.word	0x00002000
        /*00ec*/ 	.short	0x0108
        /*00ee*/ 	.byte	0x0a
	.zero		1


	//   ....[3]....
        /*00f0*/ 	.word	0x000034d0
        /*00f4*/ 	.word	0x000000ff
        /*00f8*/ 	.word	0x00002000
        /*00fc*/ 	.short	0x010a
        /*00fe*/ 	.byte	0x0a
	.zero		1


	//----- nvinfo : EIATTR_NUM_MBARRIERS
	.align		4
.L_36:
        /*0100*/ 	.byte	0x03, 0x38
        /*0102*/ 	.short	0x0001


	//----- nvinfo : EIATTR_EXIT_INSTR_OFFSETS
	.align		4
        /*0104*/ 	.byte	0x04, 0x1c
        /*0106*/ 	.short	(.L_38 - .L_37)


	//   ....[0]....
.L_37:
        /*0108*/ 	.word	0x000034c0


	//----- nvinfo : EIATTR_REQNTID
	.align		4
.L_38:
        /*010c*/ 	.byte	0x04, 0x10
        /*010e*/ 	.short	(.L_40 - .L_39)
.L_39:
        /*0110*/ 	.word	0x00000080
        /*0114*/ 	.word	0x00000001
        /*0118*/ 	.word	0x00000001


	//----- nvinfo : EIATTR_CRS_STACK_SIZE
	.align		4
.L_40:
        /*011c*/ 	.byte	0x04, 0x1e
        /*011e*/ 	.short	(.L_42 - .L_41)
.L_41:
        /*0120*/ 	.word	0x00000000


	//----- nvinfo : EIATTR_CBANK_PARAM_SIZE
	.align		4
.L_42:
        /*0124*/ 	.byte	0x03, 0x19
        /*0126*/ 	.short	0x0028


	//----- nvinfo : EIATTR_PARAM_CBANK
	.align		4
        /*0128*/ 	.byte	0x04, 0x0a
        /*012a*/ 	.short	(.L_44 - .L_43)
	.align		4
.L_43:
        /*012c*/ 	.word	index@(.nv.constant0.gluon_mma)
        /*0130*/ 	.short	0x0380
        /*0132*/ 	.short	0x0028


	//----- nvinfo : EIATTR_SW_WAR
	.align		4
.L_44:
        /*0134*/ 	.byte	0x04, 0x36
        /*0136*/ 	.short	(.L_46 - .L_45)
.L_45:
        /*0138*/ 	.word	0x00000008
.L_46:


//--------------------- .nv.compat                --------------------------
	.section	.nv.compat,"",@"SHT_CUDA_COMPAT_INFO"
	.align	4
        /*0000*/ 	.byte	0x02, 0x02, 0x02, 0x00, 0x02, 0x05, 0x05, 0x00, 0x02, 0x03, 0x00, 0x00, 0x02, 0x06, 0x01, 0x00


//--------------------- .nv.callgraph             --------------------------
	.section	.nv.callgraph,"",@"SHT_CUDA_CALLGRAPH"
	.align	4
	.sectionentsize	8
	.align		4
        /*0000*/ 	.word	0x00000000
	.align		4
        /*0004*/ 	.word	0xffffffff
	.align		4
        /*0008*/ 	.word	0x00000000
	.align		4
        /*000c*/ 	.word	0xfffffffe
	.align		4
        /*0010*/ 	.word	0x00000000
	.align		4
        /*0014*/ 	.word	0xfffffffd
	.align		4
        /*0018*/ 	.word	0x00000000
	.align		4
        /*001c*/ 	.word	0xfffffffc


//--------------------- .text.gluon_mma           --------------------------
	.section	.text.gluon_mma,"ax",@progbits
	.align	128
        .global         gluon_mma
        .type           gluon_mma,@function
        .size           gluon_mma,(.L_x_15 - gluon_mma)
        .other          gluon_mma,@"STO_CUDA_ENTRY STV_DEFAULT"
gluon_mma:
.text.gluon_mma:
[----:B------:R-:W0:Y:S01]  /*0000*/  LDC R1, c[0x0][0x37c] ;  /* 0x0000df00ff017b82 */ /* 0x000e220000000800 */
[----:B------:R-:W1:Y:S02]  /*0010*/  S2R R0, SR_TID.X ;  /* 0x0000000000007919 */ /* 0x000e640000002100 */
[----:B-1----:R-:W-:-:S13]  /*0020*/  ISETP.GE.U32.AND P1, PT, R0, 0x20, PT ;  /* 0x000000200000780c */ /* 0x002fda0003f26070 */
[----:B------:R-:W-:Y:S05]  /*0030*/  @P1 BRA `(.L_x_0) ;  /* 0x0000000000b81947 */ /* 0x000fea0003800000 */
[----:B------:R-:W1:Y:S01]  /*0040*/  S2UR UR6, SR_CgaCtaId ;  /* 0x00000000000679c3 */ /* 0x000e620000008800 */
[----:B------:R-:W-:Y:S01]  /*0050*/  NOP ;  /* 0x0000000000007918 */ /* 0x000fe20000000000 */
[----:B------:R-:W-:Y:S02]  /*0060*/  UMOV UR4, 0x40 ;  /* 0x0000004000047882 */ /* 0x000fe40000000000 */
[----:B-1----:R-:W-:-:S09]  /*0070*/  ULEA UR4, UR6, UR4, 0x18 ;  /* 0x0000000406047291 */ /* 0x002fd2000f8ec0ff */
[----:B------:R-:W1:Y:S01]  /*0080*/  LDS.U8 R2, [UR4] ;  /* 0x00000004ff027984 */ /* 0x000e620008000000 */
[----:B------:R-:W-:Y:S02]  /*0090*/  UMOV UR4, 0x400 ;  /* 0x0000040000047882 */ /* 0x000fe40000000000 */
[----:B------:R-:W-:Y:S01]  /*00a0*/  ULEA UR4, UR6, UR4, 0x18 ;  /* 0x0000000406047291 */ /* 0x000fe2000f8ec0ff */
[----:B-1----:R-:W-:-:S13]  /*00b0*/  ISETP.NE.AND P0, PT, R2, RZ, PT ;  /* 0x000000ff0200720c */ /* 0x002fda0003f05270 */
[----:B------:R-:W-:Y:S05]  /*00c0*/  @P0 BRA `(.L_x_1) ;  /* 0x00000000007c0947 */ /* 0x000fea0003800000 */
[----:B------:R-:W-:-:S13]  /*00d0*/  ELECT P0, URZ, PT ;  /* 0x0000000000ff782f */ /* 0x000fda0003800000 */
[----:B------:R-:W-:Y:S05]  /*00e0*/  @!P0 BRA `(.L_x_2) ;  /* 0x0000000000848947 */ /* 0x000fea0003800000 */
[----:B------:R-:W-:Y:S01]  /*00f0*/  UMOV UR5, 0x4 ;  /* 0x0000000400057882 */ /* 0x000fe20000000000 */
[----:B------:R-:W-:Y:S02]  /*0100*/  IMAD.MOV.U32 R5, RZ, RZ, 0x1 ;  /* 0x00000001ff057424 */ /* 0x000fe400078e00ff */
[----:B------:R-:W-:Y:S02]  /*0110*/  IMAD.MOV.U32 R3, RZ, RZ, 0xf ;  /* 0x0000000fff037424 */ /* 0x000fe400078e00ff */
[----:B------:R-:W-:Y:S04]  /*0120*/  DEPBAR.LE SB1, 0x36 ;  /* 0x00009d800000791a */ /* 0x000fe80000000000 */
[----:B------:R-:W1:Y:S02]  /*0130*/  UTCATOMSWS.FIND_AND_SET.ALIGN UP0, UR5, UR5 ;  /* 0x00000005000575e3 */ /* 0x000e640008000800 */
[----:B-1----:R-:W-:-:S04]  /*0140*/  PLOP3.LUT P0, PT, PT, PT, UP0, 0x80, 0x8 ;  /* 0x000000000008781c */ /* 0x002fc80003f0f008 */
[----:B------:R-:W-:-:S04]  /*0150*/  SEL R2, RZ, 0xffffffff, !P0 ;  /* 0xffffffffff027807 */ /* 0x000fc80004000000 */
[----:B------:R-:W-:Y:S01]  /*0160*/  ISETP.NE.AND P0, PT, R2, RZ, PT ;  /* 0x000000ff0200720c */ /* 0x000fe20003f05270 */
[----:B------:R-:W-:-:S12]  /*0170*/  IMAD.U32 R2, RZ, RZ, UR5 ;  /* 0x00000005ff027e24 */ /* 0x000fd8000f8e00ff */
[----:B------:R-:W-:Y:S05]  /*0180*/  @P0 BRA `(.L_x_3) ;  /* 0x0000000000240947 */ /* 0x000fea0003800000 */
.L_x_4:
[----:B------:R-:W-:Y:S05]  /*0190*/  NANOSLEEP 0x64 ;  /* 0x000000640000795d */ /* 0x000fea0003800000 */
[----:B------:R-:W-:-:S05]  /*01a0*/  UMOV UR5, 0x4 ;  /* 0x0000000400057882 */ /* 0x000fca0000000000 */
[----:B------:R-:W-:Y:S04]  /*01b0*/  DEPBAR.LE SB1, 0x36 ;  /* 0x00009d800000791a */ /* 0x000fe80000000000 */
[----:B------:R-:W1:Y:S02]  /*01c0*/  UTCATOMSWS.FIND_AND_SET.ALIGN UP0, UR5, UR5 ;  /* 0x00000005000575e3 */ /* 0x000e640008000800 */
[----:B-1----:R-:W-:-:S04]  /*01d0*/  PLOP3.LUT P0, PT, PT, PT, UP0, 0x80, 0x8 ;  /* 0x000000000008781c */ /* 0x002fc80003f0f008 */
[----:B------:R-:W-:-:S04]  /*01e0*/  SEL R2, RZ, 0xffffffff, !P0 ;  /* 0xffffffffff027807 */ /* 0x000fc80004000000 */
[----:B------:R-:W-:Y:S01]  /*01f0*/  ISETP.NE.AND P0, PT, R2, RZ, PT ;  /* 0x000000ff0200720c */ /* 0x000fe20003f05270 */
[----:B------:R-:W-:-:S12]  /*0200*/  IMAD.U32 R2, RZ, RZ, UR5 ;  /* 0x00000005ff027e24 */ /* 0x000fd8000f8e00ff */
[----:B------:R-:W-:Y:S05]  /*0210*/  @!P0 BRA `(.L_x_4) ;  /* 0xfffffffc00dc8947 */ /* 0x000fea000383ffff */
.L_x_3:
[C---:B------:R-:W-:Y:S01]  /*0220*/  VIADD R4, R2.reuse, 0x10 ;  /* 0x0000001002047836 */ /* 0x040fe20000000000 */
[----:B------:R-:W-:Y:S01]  /*0230*/  UMOV UR5, 0x50 ;  /* 0x0000005000057882 */ /* 0x000fe20000000000 */
[----:B------:R-:W-:Y:S01]  /*0240*/  SHF.L.U32 R3, R3, R2, RZ ;  /* 0x0000000203037219 */ /* 0x000fe200000006ff */
[----:B------:R-:W-:Y:S01]  /*0250*/  ULEA UR5, UR6, UR5, 0x18 ;  /* 0x0000000506057291 */ /* 0x000fe2000f8ec0ff */
[----:B------:R-:W-:Y:S01]  /*0260*/  IMAD.SHL.U32 R2, R2, 0x20, RZ ;  /* 0x0000002002027824 */ /* 0x000fe200078e00ff */
[----:B------:R-:W-:-:S04]  /*0270*/  SHF.L.U32 R4, R5, R4, RZ ;  /* 0x0000000405047219 */ /* 0x000fc800000006ff */
[----:B------:R-:W-:-:S05]  /*0280*/  LOP3.LUT R3, R4, R3, RZ, 0xfc, !PT ;  /* 0x0000000304037212 */ /* 0x000fca00078efcff */
[----:B------:R1:W-:Y:S04]  /*0290*/  ATOMS.OR RZ, [UR5], R3 ;  /* 0x00000003ffff798c */ /* 0x0003e8000b000005 */
[----:B------:R1:W-:Y:S01]  /*02a0*/  STS [UR4], R2 ;  /* 0x00000002ff007988 */ /* 0x0003e20008000804 */
[----:B------:R-:W-:Y:S05]  /*02b0*/  BRA `(.L_x_2) ;  /* 0x0000000000107947 */ /* 0x000fea0003800000 */
.L_x_1:
[----:B------:R-:W-:-:S05]  /*02c0*/  IMAD.MOV.U32 R2, RZ, RZ, -0x1 ;  /* 0xffffffffff027424 */ /* 0x000fca00078e00ff */
[----:B------:R1:W-:Y:S02]  /*02d0*/  STS [UR4], R2 ;  /* 0x00000002ff007988 */ /* 0x0003e40008000804 */
[----:B-1----:R-:W-:-:S07]  /*02e0*/  MOV R2, 0x300 ;  /* 0x0000030000027802 */ /* 0x002fce0000000f00 */
[----:B0-----:R-:W-:Y:S05]  /*02f0*/  CALL.REL.NOINC `($__internal_1_$__cuda_sm10x_tcgen05_guardrail_trap_phase_invalid_during_alloc) ;  /* 0x00000030008c7944 */ /* 0x001fea0003c00000 */
.L_x_2:
[----:B------:R-:W-:Y:S05]  /*0300*/  WARPSYNC.ALL ;  /* 0x0000000000007948 */ /* 0x000fea0003800000 */
[----:B------:R-:W-:Y:S01]  /*0310*/  NOP ;  /* 0x0000000000007918 */ /* 0x000fe20000000000 */
.L_x_0:
[----:B------:R-:W2:Y:S08]  /*0320*/  S2UR UR6, SR_CgaCtaId ;  /* 0x00000000000679c3 */ /* 0x000eb00000008800 */
[----:B------:R-:W-:Y:S01]  /*0330*/  BAR.SYNC.DEFER_BLOCKING 0x0 ;  /* 0x0000000000007b1d */ /* 0x000fe20000010000 */
[----:B------:R-:W-:Y:S02]  /*0340*/  SHF.R.U32.HI R133, RZ, 0x5, R0 ;  /* 0x00000005ff857819 */ /* 0x000fe40000011600 */
[----:B------:R-:W-:-:S02]  /*0350*/  LOP3.LUT R173, R0, 0x60, RZ, 0xc0, !PT ;  /* 0x0000006000ad7812 */ /* 0x000fc400078ec0ff */
[----:B------:R-:W-:Y:S01]  /*0360*/  SGXT.U32 R133, R133, 0x2 ;  /* 0x000000028585781a */ /* 0x000fe20000000000 */
[----:B------:R-:W-:Y:S02]  /*0370*/  UMOV UR4, 0x400 ;  /* 0x0000040000047882 */ /* 0x000fe40000000000 */
[----:B------:R-:W3:Y:S01]  /*0380*/  LDC.64 R96, c[0x0][0x380] ;  /* 0x0000e000ff607b82 */ /* 0x000ee20000000a00 */
[----:B------:R-:W4:Y:S01]  /*0390*/  LDCU.64 UR12, c[0x0][0x358] ;  /* 0x00006b00ff0c77ac */ /* 0x000f220008000a00 */
[C---:B------:R-:W-:Y:S02]  /*03a0*/  LOP3.LUT R75, R133.reuse, 0xc, RZ, 0xfc, !PT ;  /* 0x0000000c854b7812 */ /* 0x040fe400078efcff */
[C---:B------:R-:W-:Y:S02]  /*03b0*/  LOP3.LUT R205, R133.reuse, 0x10, RZ, 0xfc, !PT ;  /* 0x0000001085cd7812 */ /* 0x040fe400078efcff */
[----:B------:R-:W-:Y:S01]  /*03c0*/  LOP3.LUT R197, R133, 0x20, RZ, 0xfc, !PT ;  /* 0x0000002085c57812 */ /* 0x000fe200078efcff */
[----:B------:R-:W-:Y:S01]  /*03d0*/  IMAD.SHL.U32 R6, R75, 0x10, RZ ;  /* 0x000000104b067824 */ /* 0x000fe200078e00ff */
        /* <DEDUP_REMOVED lines=8> */
[----:B--2---:R-:W-:Y:S01]  /*0460*/  ULEA UR10, UR6, UR4, 0x18 ;  /* 0x00000004060a7291 */ /* 0x004fe2000f8ec0ff */
[----:B------:R-:W-:Y:S01]  /*0470*/  LOP3.LUT R21, R0, 0xf, RZ, 0xc0, !PT ;  /* 0x0000000f00157812 */ /* 0x000fe200078ec0ff */
[----:B------:R-:W-:Y:S01]  /*0480*/  IMAD.SHL.U32 R58, R159, 0x10, RZ ;  /* 0x000000109f3a7824 */ /* 0x000fe200078e00ff */
[----:B------:R-:W-:Y:S01]  /*0490*/  LOP3.LUT R71, R133, 0x4, RZ, 0xfc, !PT ;  /* 0x0000000485477812 */ /* 0x000fe200078efcff */
[----:B------:R-:W-:Y:S01]  /*04a0*/  IMAD.SHL.U32 R20, R193, 0x10, RZ ;  /* 0x00000010c1147824 */ /* 0x000fe200078e00ff */
[----:B------:R-:W-:-:S02]  /*04b0*/  LOP3.LUT R201, R133, 0x18, RZ, 0xfc, !PT ;  /* 0x0000001885c97812 */ /* 0x000fc400078efcff */
[----:B------:R-:W-:Y:S01]  /*04c0*/  LOP3.LUT R199, R133, 0x1c, RZ, 0xfc, !PT ;  /* 0x0000001c85c77812 */ /* 0x000fe200078efcff */
[----:B-1----:R-:W-:Y:S01]  /*04d0*/  IMAD.SHL.U32 R2, R71, 0x10, RZ ;  /* 0x0000001047027824 */ /* 0x002fe200078e00ff */
[----:B------:R-:W1:Y:S01]  /*04e0*/  LDS R81, [UR10] ;  /* 0x0000000aff517984 */ /* 0x000e620008000800 */
[-C--:B---3--:R-:W-:Y:S01]  /*04f0*/  LEA R28, P5, R75, R96.reuse, 0x5 ;  /* 0x000000604b1c7211 */ /* 0x088fe200078a28ff */
[----:B------:R-:W-:Y:S01]  /*0500*/  IMAD.SHL.U32 R12, R201, 0x10, RZ ;  /* 0x00000010c90c7824 */ /* 0x000fe200078e00ff */
[-C--:B------:R-:W-:Y:S01]  /*0510*/  IADD3 R22, P0, PT, R173, R96.reuse, RZ ;  /* 0x00000060ad167210 */ /* 0x080fe20007f1e0ff */
[----:B------:R-:W-:Y:S01]  /*0520*/  IMAD.SHL.U32 R14, R199, 0x10, RZ ;  /* 0x00000010c70e7824 */ /* 0x000fe200078e00ff */
[-C--:B------:R-:W-:Y:S02]  /*0530*/  LEA R30, P4, R205, R96.reuse, 0x5 ;  /* 0x00000060cd1e7211 */ /* 0x080fe400078828ff */
[----:B------:R-:W-:Y:S01]  /*0540*/  LEA.HI.X R29, R6, R97, RZ, 0x1, P5 ;  /* 0x00000061061d7211 */ /* 0x000fe200028f0cff */
[----:B------:R-:W-:Y:S01]  /*0550*/  IMAD.X R23, RZ, RZ, R97, P0 ;  /* 0x000000ffff177224 */ /* 0x000fe200000e0661 */
[----:B------:R-:W-:-:S02]  /*0560*/  LEA R38, P5, R197, R96, 0x5 ;  /* 0x00000060c5267211 */ /* 0x000fc400078a28ff */
[-C--:B------:R-:W-:Y:S01]  /*0570*/  LEA R32, P3, R203, R96.reuse, 0x5 ;  /* 0x00000060cb207211 */ /* 0x080fe200078628ff */
[----:B------:R-:W-:Y:S01]  /*0580*/  IMAD.WIDE.U32 R22, R21, 0x2, R22 ;  /* 0x0000000215167825 */ /* 0x000fe200078e0016 */
[-C--:B------:R-:W-:Y:S02]  /*0590*/  LEA.HI.X R31, R8, R97.reuse, RZ, 0x1, P4 ;  /* 0x00000061081f7211 */ /* 0x080fe400020f0cff */
[-C--:B------:R-:W-:Y:S01]  /*05a0*/  LEA R40, P4, R195, R96.reuse, 0x5 ;  /* 0x00000060c3287211 */ /* 0x080fe200078828ff */
[----:B------:R-:W-:Y:S01]  /*05b0*/  IMAD.WIDE.U32 R28, R21, 0x2, R28 ;  /* 0x00000002151c7825 */ /* 0x000fe200078e001c */
[-C--:B------:R-:W-:Y:S02]  /*05c0*/  LEA.HI.X R39, R16, R97.reuse, RZ, 0x1, P5 ;  /* 0x0000006110277211 */ /* 0x080fe400028f0cff */
[----:B------:R-:W-:Y:S02]  /*05d0*/  LEA R48, P5, R159, R96, 0x5 ;  /* 0x000000609f307211 */ /* 0x000fe400078a28ff */
[----:B------:R-:W-:-:S02]  /*05e0*/  LEA.HI.X R33, R10, R97, RZ, 0x1, P3 ;  /* 0x000000610a217211 */ /* 0x000fc400018f0cff */
[-C--:B------:R-:W-:Y:S02]  /*05f0*/  LEA R42, P3, R193, R96.reuse, 0x5 ;  /* 0x00000060c12a7211 */ /* 0x080fe400078628ff */
[-C--:B------:R-:W-:Y:S02]  /*0600*/  LEA.HI.X R41, R18, R97.reuse, RZ, 0x1, P4 ;  /* 0x0000006112297211 */ /* 0x080fe400020f0cff */
[----:B------:R-:W-:Y:S02]  /*0610*/  LEA R24, P0, R71, R96, 0x5 ;  /* 0x0000006047187211 */ /* 0x000fe400078028ff */
[-C--:B------:R-:W-:Y:S02]  /*0620*/  LEA.HI.X R49, R58, R97.reuse, RZ, 0x1, P5 ;  /* 0x000000613a317211 */ /* 0x080fe400028f0cff */
[----:B------:R-:W-:Y:S01]  /*0630*/  LEA.HI.X R43, R20, R97, RZ, 0x1, P3 ;  /* 0x00000061142b7211 */ /* 0x000fe200018f0cff */
[----:B------:R-:W-:Y:S01]  /*0640*/  BAR.SYNC.DEFER_BLOCKING 0x0 ;  /* 0x0000000000007b1d */ /* 0x000fe20000010000 */
[----:B------:R-:W-:-:S02]  /*0650*/  LOP3.LUT R171, R133, 0x2c, RZ, 0xfc, !PT ;  /* 0x0000002c85ab7812 */ /* 0x000fc400078efcff */
[C---:B------:R-:W-:Y:S02]  /*0660*/  LOP3.LUT R147, R133.reuse, 0x30, RZ, 0xfc, !PT ;  /* 0x0000003085937812 */ /* 0x040fe400078efcff */
[----:B------:R-:W-:Y:S01]  /*0670*/  LOP3.LUT R169, R133, 0x38, RZ, 0xfc, !PT ;  /* 0x0000003885a97812 */ /* 0x000fe200078efcff */
[----:B------:R-:W-:Y:S01]  /*0680*/  IMAD.SHL.U32 R54, R171, 0x10, RZ ;  /* 0x00000010ab367824 */ /* 0x000fe200078e00ff */
[----:B------:R-:W-:Y:S01]  /*0690*/  LOP3.LUT R157, R133, 0x3c, RZ, 0xfc, !PT ;  /* 0x0000003c859d7812 */ /* 0x000fe200078efcff */
[----:B------:R-:W-:Y:S01]  /*06a0*/  IMAD.SHL.U32 R56, R147, 0x10, RZ ;  /* 0x0000001093387824 */ /* 0x000fe200078e00ff */
[----:B------:R-:W-:Y:S01]  /*06b0*/  LEA.HI.X R25, R2, R97, RZ, 0x1, P0 ;  /* 0x0000006102197211 */ /* 0x000fe200000f0cff */
[----:B------:R-:W-:Y:S01]  /*06c0*/  IMAD.SHL.U32 R60, R169, 0x10, RZ ;  /* 0x00000010a93c7824 */ /* 0x000fe200078e00ff */
[----:B------:R-:W-:Y:S01]  /*06d0*/  LOP3.LUT R73, R133, 0x8, RZ, 0xfc, !PT ;  /* 0x0000000885497812 */ /* 0x000fe200078efcff */
[----:B------:R-:W-:Y:S01]  /*06e0*/  IMAD.SHL.U32 R62, R157, 0x10, RZ ;  /* 0x000000109d3e7824 */ /* 0x000fe200078e00ff */
[-C--:B------:R-:W-:Y:S01]  /*06f0*/  LEA R34, P2, R201, R96.reuse, 0x5 ;  /* 0x00000060c9227211 */ /* 0x080fe200078428ff */
[----:B------:R-:W-:Y:S01]  /*0700*/  IMAD.WIDE.U32 R24, R21, 0x2, R24 ;  /* 0x0000000215187825 */ /* 0x000fe200078e0018 */
[----:B------:R-:W-:-:S02]  /*0710*/  LEA R36, P0, R199, R96, 0x5 ;  /* 0x00000060c7247211 */ /* 0x000fc400078028ff */
[----:B------:R-:W-:Y:S01]  /*0720*/  LOP3.LUT R139, R133, 0x40, RZ, 0xfc, !PT ;  /* 0x00000040858b7812 */ /* 0x000fe200078efcff */
[----:B------:R-:W-:Y:S01]  /*0730*/  IMAD.SHL.U32 R4, R73, 0x10, RZ ;  /* 0x0000001049047824 */ /* 0x000fe200078e00ff */
[C---:B------:R-:W-:Y:S02]  /*0740*/  LOP3.LUT R135, R133.reuse, 0x44, RZ, 0xfc, !PT ;  /* 0x0000004485877812 */ /* 0x040fe400078efcff */
[----:B------:R-:W-:Y:S01]  /*0750*/  LOP3.LUT R153, R133, 0x4c, RZ, 0xfc, !PT ;  /* 0x0000004c85997812 */ /* 0x000fe200078efcff */
[----:B------:R-:W-:Y:S01]  /*0760*/  IMAD.SHL.U32 R64, R139, 0x10, RZ ;  /* 0x000000108b407824 */ /* 0x000fe200078e00ff */
[----:B------:R-:W-:Y:S01]  /*0770*/  LOP3.LUT R167, R133, 0x50, RZ, 0xfc, !PT ;  /* 0x0000005085a77812 */ /* 0x000fe200078efcff */
[----:B----4-:R2:W5:Y:S01]  /*0780*/  LDG.E.U16 R20, desc[UR12][R22.64] ;  /* 0x0000000c16147981 */ /* 0x010562000c1e1500 */
[-C--:B------:R-:W-:Y:S01]  /*0790*/  LEA.HI.X R35, R12, R97.reuse, RZ, 0x1, P2 ;  /* 0x000000610c237211 */ /* 0x080fe200010f0cff */
[----:B------:R-:W-:Y:S01]  /*07a0*/  IMAD.SHL.U32 R66, R135, 0x10, RZ ;  /* 0x0000001087427824 */ /* 0x000fe200078e00ff */
[----:B------:R-:W-:Y:S01]  /*07b0*/  LEA.HI.X R37, R14, R97, RZ, 0x1, P0 ;  /* 0x000000610e257211 */ /* 0x000fe200000f0cff */
[----:B------:R-:W-:Y:S01]  /*07c0*/  IMAD.SHL.U32 R70, R153, 0x10, RZ ;  /* 0x0000001099467824 */ /* 0x000fe200078e00ff */
[-C--:B------:R-:W-:Y:S01]  /*07d0*/  LEA R44, P2, R171, R96.reuse, 0x5 ;  /* 0x00000060ab2c7211 */ /* 0x080fe200078428ff */
[----:B------:R-:W-:Y:S01]  /*07e0*/  IMAD.SHL.U32 R72, R167, 0x10, RZ ;  /* 0x00000010a7487824 */ /* 0x000fe200078e00ff */
[----:B------:R-:W-:-:S02]  /*07f0*/  LEA R46, P0, R147, R96, 0x5 ;  /* 0x00000060932e7211 */ /* 0x000fc400078028ff */
[-C--:B------:R-:W-:Y:S01]  /*0800*/  LEA R50, P4, R169, R96.reuse, 0x5 ;  /* 0x00000060a9327211 */ /* 0x080fe200078828ff */
[----:B--2---:R-:W-:Y:S01]  /*0810*/  IMAD.WIDE.U32 R22, R21, 0x2, R40 ;  /* 0x0000000215167825 */ /* 0x004fe200078e0028 */
[-C--:B------:R-:W-:Y:S02]  /*0820*/  LEA R52, P3, R157, R96.reuse, 0x5 ;  /* 0x000000609d347211 */ /* 0x080fe400078628ff */
[----:B------:R-:W-:Y:S01]  /*0830*/  LEA R26, P6, R73, R96, 0x5 ;  /* 0x00000060491a7211 */ /* 0x000fe200078c28ff */
[----:B------:R-:W-:Y:S01]  /*0840*/  IMAD.WIDE.U32 R40, R21, 0x2, R48 ;  /* 0x0000000215287825 */ /* 0x000fe200078e0030 */
[C---:B------:R-:W-:Y:S01]  /*0850*/  LOP3.LUT R151, R133.reuse, 0x54, RZ, 0xfc, !PT ;  /* 0x0000005485977812 */ /* 0x040fe200078efcff */
[----:B------:R-:W2:Y:S01]  /*0860*/  LDC.64 R48, c[0x0][0x388] ;  /* 0x0000e200ff307b82 */ /* 0x000ea20000000a00 */
[C---:B------:R-:W-:Y:S02]  /*0870*/  LOP3.LUT R149, R133.reuse, 0x58, RZ, 0xfc, !PT ;  /* 0x0000005885957812 */ /* 0x040fe400078efcff */
[----:B------:R-:W-:Y:S01]  /*0880*/  LOP3.LUT R143, R133, 0x64, RZ, 0xfc, !PT ;  /* 0x00000064858f7812 */ /* 0x000fe200078efcff */
[----:B------:R-:W-:Y:S01]  /*0890*/  IMAD.SHL.U32 R74, R151, 0x10, RZ ;  /* 0x00000010974a7824 */ /* 0x000fe200078e00ff */
[-C--:B------:R-:W-:Y:S01]  /*08a0*/  LEA.HI.X R45, R54, R97.reuse, RZ, 0x1, P2 ;  /* 0x00000061362d7211 */ /* 0x080fe200010f0cff */
[----:B------:R-:W-:Y:S01]  /*08b0*/  IMAD.SHL.U32 R76, R149, 0x10, RZ ;  /* 0x00000010954c7824 */ /* 0x000fe200078e00ff */
[-C--:B------:R-:W-:Y:S01]  /*08c0*/  LEA.HI.X R47, R56, R97.reuse, RZ, 0x1, P0 ;  /* 0x00000061382f7211 */ /* 0x080fe200000f0cff */
[----:B------:R-:W-:Y:S01]  /*08d0*/  IMAD.SHL.U32 R82, R143, 0x10, RZ ;  /* 0x000000108f527824 */ /* 0x000fe200078e00ff */
[----:B------:R-:W-:-:S02]  /*08e0*/  LEA.HI.X R51, R60, R97, RZ, 0x1, P4 ;  /* 0x000000613c337211 */ /* 0x000fc400020f0cff */
[-C--:B------:R-:W-:Y:S02]  /*08f0*/  LEA.HI.X R53, R62, R97.reuse, RZ, 0x1, P3 ;  /* 0x000000613e357211 */ /* 0x080fe400018f0cff */
[----:B------:R-:W-:Y:S02]  /*0900*/  LEA.HI.X R27, R4, R97, RZ, 0x1, P6 ;  /* 0x00000061041b7211 */ /* 0x000fe400030f0cff */
[-C--:B------:R-:W-:Y:S02]  /*0910*/  LEA R54, P2, R139, R96.reuse, 0x5 ;  /* 0x000000608b367211 */ /* 0x080fe400078428ff */
[-C--:B------:R-:W-:Y:S01]  /*0920*/  LEA R56, P0, R135, R96.reuse, 0x5 ;  /* 0x0000006087387211 */ /* 0x080fe200078028ff */
[----:B------:R-:W-:Y:S01]  /*0930*/  IMAD.WIDE.U32 R26, R21, 0x2, R26 ;  /* 0x00000002151a7825 */ /* 0x000fe200078e001a */
[-C--:B------:R-:W-:Y:S02]  /*0940*/  LEA R60, P4, R153, R96.reuse, 0x5 ;  /* 0x00000060993c7211 */ /* 0x080fe400078828ff */
[----:B------:R-:W-:-:S02]  /*0950*/  LEA R62, P3, R167, R96, 0x5 ;  /* 0x00000060a73e7211 */ /* 0x000fc400078628ff */
[C---:B------:R-:W-:Y:S02]  /*0960*/  LOP3.LUT R3, R133.reuse, 0x68, RZ, 0xfc, !PT ;  /* 0x0000006885037812 */ /* 0x040fe400078efcff */
[----:B------:R-:W-:Y:S02]  /*0970*/  LOP3.LUT R161, R133, 0x6c, RZ, 0xfc, !PT ;  /* 0x0000006c85a17812 */ /* 0x000fe400078efcff */
[-C--:B------:R-:W-:Y:S01]  /*0980*/  LEA.HI.X R55, R64, R97.reuse, RZ, 0x1, P2 ;  /* 0x0000006140377211 */ /* 0x080fe200010f0cff */
[----:B------:R-:W-:Y:S01]  /*0990*/  IMAD.SHL.U32 R84, R3, 0x10, RZ ;  /* 0x0000001003547824 */ /* 0x000fe200078e00ff */
[-C--:B------:R-:W-:Y:S01]  /*09a0*/  LEA.HI.X R57, R66, R97.reuse, RZ, 0x1, P0 ;  /* 0x0000006142397211 */ /* 0x080fe200000f0cff */
[----:B------:R-:W-:Y:S01]  /*09b0*/  IMAD.SHL.U32 R86, R161, 0x10, RZ ;  /* 0x00000010a1567824 */ /* 0x000fe200078e00ff */
[-C--:B------:R-:W-:Y:S02]  /*09c0*/  LEA.HI.X R61, R70, R97.reuse, RZ, 0x1, P4 ;  /* 0x00000061463d7211 */ /* 0x080fe400020f0cff */
[----:B------:R-:W-:Y:S01]  /*09d0*/  LEA.HI.X R63, R72, R97, RZ, 0x1, P3 ;  /* 0x00000061483f7211 */ /* 0x000fe200018f0cff */
[----:B------:R3:W5:Y:S01]  /*09e0*/  LDG.E.U16 R70, desc[UR12][R24.64] ;  /* 0x0000000c18467981 */ /* 0x000762000c1e1500 */
[----:B------:R-:W-:-:S02]  /*09f0*/  LEA R64, P2, R151, R96, 0x5 ;  /* 0x0000006097407211 */ /* 0x000fc400078428ff */
[-C--:B------:R-:W-:Y:S01]  /*0a00*/  LEA R66, P0, R149, R96.reuse, 0x5 ;  /* 0x0000006095427211 */ /* 0x080fe200078028ff */
[----:B------:R4:W5:Y:S01]  /*0a10*/  LDG.E.U16 R72, desc[UR12][R26.64] ;  /* 0x0000000c1a487981 */ /* 0x000962000c1e1500 */
[-C--:B------:R-:W-:Y:S02]  /*0a20*/  LEA R6, P3, R143, R96.reuse, 0x5 ;  /* 0x000000608f067211 */ /* 0x080fe400078628ff */
[----:B------:R-:W-:Y:S02]  /*0a30*/  LOP3.LUT R155, R133, 0x48, RZ, 0xfc, !PT ;  /* 0x00000048859b7812 */ /* 0x000fe400078efcff */
[-C--:B------:R-:W-:Y:S01]  /*0a40*/  LEA.HI.X R65, R74, R97.reuse, RZ, 0x1, P2 ;  /* 0x000000614a417211 */ /* 0x080fe200010f0cff */
[----:B---3--:R-:W-:Y:S01]  /*0a50*/  IMAD.WIDE.U32 R24, R21, 0x2, R42 ;  /* 0x0000000215187825 */ /* 0x008fe200078e002a */
[-C--:B------:R-:W-:Y:S01]  /*0a60*/  LEA.HI.X R67, R76, R97.reuse, RZ, 0x1, P0 ;  /* 0x000000614c437211 */ /* 0x080fe200000f0cff */
[----:B------:R3:W5:Y:S01]  /*0a70*/  LDG.E.U16 R42, desc[UR12][R22.64] ;  /* 0x0000000c162a7981 */ /* 0x000762000c1e1500 */
[-C--:B------:R-:W-:Y:S01]  /*0a80*/  LEA.HI.X R7, R82, R97.reuse, RZ, 0x1, P3 ;  /* 0x0000006152077211 */ /* 0x080fe200018f0cff */
[----:B------:R-:W-:Y:S01]  /*0a90*/  IMAD.SHL.U32 R68, R155, 0x10, RZ ;  /* 0x000000109b447824 */ /* 0x000fe200078e00ff */
[-C--:B------:R-:W-:Y:S01]  /*0aa0*/  LEA R8, P2, R3, R96.reuse, 0x5 ;  /* 0x0000006003087211 */ /* 0x080fe200078428ff */
[----:B------:R0:W5:Y:S01]  /*0ab0*/  LDG.E.U16 R74, desc[UR12][R28.64] ;  /* 0x0000000c1c4a7981 */ /* 0x000162000c1e1500 */
[-C--:B------:R-:W-:Y:S01]  /*0ac0*/  LEA R10, P0, R161, R96.reuse, 0x5 ;  /* 0x00000060a10a7211 */ /* 0x080fe200078028ff */
[----:B----4-:R-:W-:Y:S01]  /*0ad0*/  IMAD.WIDE.U32 R26, R21, 0x2, R44 ;  /* 0x00000002151a7825 */ /* 0x010fe200078e002c */
[C---:B------:R-:W-:Y:S01]  /*0ae0*/  LOP3.LUT R165, R133.reuse, 0x5c, RZ, 0xfc, !PT ;  /* 0x0000005c85a57812 */ /* 0x040fe200078efcff */
[----:B------:R4:W5:Y:S01]  /*0af0*/  LDG.E.U16 R43, desc[UR12][R24.64] ;  /* 0x0000000c182b7981 */ /* 0x000962000c1e1500 */
[----:B------:R-:W-:Y:S01]  /*0b00*/  LOP3.LUT R145, R133, 0x60, RZ, 0xfc, !PT ;  /* 0x0000006085917812 */ /* 0x000fe200078efcff */
[----:B---3--:R-:W-:Y:S01]  /*0b10*/  IMAD.WIDE.U32 R22, R21, 0x2, R60 ;  /* 0x0000000215167825 */ /* 0x008fe200078e003c */
[----:B------:R-:W-:Y:S01]  /*0b20*/  LEA R58, P5, R155, R96, 0x5 ;  /* 0x000000609b3a7211 */ /* 0x000fe200078a28ff */
[----:B------:R-:W5:Y:S01]  /*0b30*/  LDG.E.U16 R44, desc[UR12][R26.64] ;  /* 0x0000000c1a2c7981 */ /* 0x000f62000c1e1500 */
[----:B------:R-:W-:Y:S01]  /*0b40*/  LOP3.LUT R163, R133, 0x70, RZ, 0xfc, !PT ;  /* 0x0000007085a37812 */ /* 0x000fe200078efcff */
[----:B0-----:R-:W-:Y:S01]  /*0b50*/  IMAD.WIDE.U32 R28, R21, 0x2, R46 ;  /* 0x00000002151c7825 */ /* 0x001fe200078e002e */
[C---:B------:R-:W-:Y:S01]  /*0b60*/  LOP3.LUT R141, R133.reuse, 0x74, RZ, 0xfc, !PT ;  /* 0x00000074858d7812 */ /* 0x040fe200078efcff */
[----:B------:R2:W5:Y:S01]  /*0b70*/  LDG.E.U16 R47, desc[UR12][R22.64] ;  /* 0x0000000c162f7981 */ /* 0x000562000c1e1500 */
[----:B------:R-:W-:Y:S01]  /*0b80*/  LOP3.LUT R137, R133, 0x78, RZ, 0xfc, !PT ;  /* 0x0000007885897812 */ /* 0x000fe200078efcff */
[----:B----4-:R-:W-:Y:S01]  /*0b90*/  IMAD.WIDE.U32 R24, R21, 0x2, R62 ;  /* 0x0000000215187825 */ /* 0x010fe200078e003e */
[----:B------:R-:W-:Y:S01]  /*0ba0*/  LOP3.LUT R133, R133, 0x7c, RZ, 0xfc, !PT ;  /* 0x0000007c85857812 */ /* 0x000fe200078efcff */
[----:B------:R0:W5:Y:S01]  /*0bb0*/  LDG.E.U16 R45, desc[UR12][R28.64] ;  /* 0x0000000c1c2d7981 */ /* 0x000162000c1e1500 */
[-C--:B------:R-:W-:Y:S01]  /*0bc0*/  LEA.HI.X R9, R84, R97.reuse, RZ, 0x1, P2 ;  /* 0x0000006154097211 */ /* 0x080fe200010f0cff */
[----:B------:R-:W-:Y:S01]  /*0bd0*/  IMAD.WIDE.U32 R6, R21, 0x2, R6 ;  /* 0x0000000215067825 */ /* 0x000fe200078e0006 */
[-C--:B------:R-:W-:Y:S01]  /*0be0*/  LEA.HI.X R11, R86, R97.reuse, RZ, 0x1, P0 ;  /* 0x00000061560b7211 */ /* 0x080fe200000f0cff */
[----:B------:R-:W5:Y:S01]  /*0bf0*/  LDG.E.U16 R24, desc[UR12][R24.64] ;  /* 0x0000000c18187981 */ /* 0x000f62000c1e1500 */
[----:B------:R-:W-:Y:S01]  /*0c00*/  LEA.HI.X R59, R68, R97, RZ, 0x1, P5 ;  /* 0x00000061443b7211 */ /* 0x000fe200028f0cff */
[C---:B------:R-:W-:Y:S01]  /*0c10*/  IMAD.SHL.U32 R136, R173.reuse, 0x4, RZ ;  /* 0x00000004ad887824 */ /* 0x040fe200078e00ff */
[----:B--2---:R-:W-:Y:S01]  /*0c20*/  LEA R22, P0, R173, R48, 0x3 ;  /* 0x00000030ad167211 */ /* 0x004fe200078018ff */
[C---:B------:R-:W-:Y:S01]  /*0c30*/  IMAD.SHL.U32 R78, R165.reuse, 0x10, RZ ;  /* 0x00000010a54e7824 */ /* 0x040fe200078e00ff */
[-C--:B------:R-:W-:Y:S01]  /*0c40*/  LEA R68, P5, R165, R96.reuse, 0x5 ;  /* 0x00000060a5447211 */ /* 0x080fe200078a28ff */
[C---:B------:R-:W-:Y:S01]  /*0c50*/  IMAD.SHL.U32 R80, R145.reuse, 0x10, RZ ;  /* 0x0000001091507824 */ /* 0x040fe200078e00ff */
[-C--:B------:R-:W-:Y:S01]  /*0c60*/  LEA R4, P4, R145, R96.reuse, 0x5 ;  /* 0x0000006091047211 */ /* 0x080fe200078828ff */
[----:B------:R-:W-:Y:S01]  /*0c70*/  IMAD.WIDE.U32 R26, R21, 0x2, R64 ;  /* 0x00000002151a7825 */ /* 0x000fe200078e0040 */
[----:B------:R-:W-:Y:S01]  /*0c80*/  LEA.HI.X R23, R136, R49, RZ, 0x1, P0 ;  /* 0x0000003188177211 */ /* 0x000fe200000f0cff */
[----:B------:R2:W5:Y:S01]  /*0c90*/  LDG.E.U16 R25, desc[UR12][R6.64] ;  /* 0x0000000c06197981 */ /* 0x000562000c1e1500 */
[-C--:B------:R-:W-:Y:S01]  /*0ca0*/  LEA R18, P2, R133, R96.reuse, 0x5 ;  /* 0x0000006085127211 */ /* 0x080fe200078428ff */
[----:B0-----:R-:W-:Y:S01]  /*0cb0*/  IMAD.WIDE.U32 R28, R21, 0x2, R66 ;  /* 0x00000002151c7825 */ /* 0x001fe200078e0042 */
[-C--:B------:R-:W-:Y:S01]  /*0cc0*/  LEA.HI.X R69, R78, R97.reuse, RZ, 0x1, P5 ;  /* 0x000000614e457211 */ /* 0x080fe200028f0cff */
[----:B------:R-:W5:Y:S01]  /*0cd0*/  LDG.E.U16 R26, desc[UR12][R26.64] ;  /* 0x0000000c1a1a7981 */ /* 0x000f62000c1e1500 */
[-C--:B------:R-:W-:Y:S01]  /*0ce0*/  LEA.HI.X R5, R80, R97.reuse, RZ, 0x1, P4 ;  /* 0x0000006150057211 */ /* 0x080fe200020f0cff */
[----:B------:R-:W-:Y:S01]  /*0cf0*/  IMAD.SHL.U32 R94, R133, 0x10, RZ ;  /* 0x00000010855e7824 */ /* 0x000fe200078e00ff */
[-C--:B------:R-:W-:Y:S01]  /*0d00*/  LEA R12, P5, R163, R96.reuse, 0x5 ;  /* 0x00000060a30c7211 */ /* 0x080fe200078a28ff */
[----:B------:R-:W-:Y:S01]  /*0d10*/  IMAD.WIDE.U32 R30, R21, 0x2, R30 ;  /* 0x00000002151e7825 */ /* 0x000fe200078e001e */
[----:B------:R-:W-:Y:S01]  /*0d20*/  LEA R14, P4, R141, R96, 0x5 ;  /* 0x000000608d0e7211 */ /* 0x000fe200078828ff */
[----:B------:R-:W5:Y:S01]  /*0d30*/  LDG.E.U16 R28, desc[UR12][R28.64] ;  /* 0x0000000c1c1c7981 */ /* 0x000f62000c1e1500 */
[----:B--2---:R-:W-:Y:S01]  /*0d40*/  LEA R6, P0, R71, R48, 0x8 ;  /* 0x0000003047067211 */ /* 0x004fe200078040ff */
[----:B------:R-:W-:Y:S01]  /*0d50*/  IMAD.WIDE.U32 R8, R21, 0x2, R8 ;  /* 0x0000000215087825 */ /* 0x000fe200078e0008 */
[----:B------:R-:W-:Y:S01]  /*0d60*/  LEA R16, P3, R137, R96, 0x5 ;  /* 0x0000006089107211 */ /* 0x000fe200078628ff */
[----:B------:R-:W5:Y:S01]  /*0d70*/  LDG.E.U16 R76, desc[UR12][R30.64] ;  /* 0x0000000c1e4c7981 */ /* 0x000f62000c1e1500 */
[----:B------:R-:W-:Y:S01]  /*0d80*/  LEA.HI.X R19, R94, R97, RZ, 0x1, P2 ;  /* 0x000000615e137211 */ /* 0x000fe200010f0cff */
[----:B------:R-:W-:-:S02]  /*0d90*/  IMAD.WIDE.U32 R10, R21, 0x2, R10 ;  /* 0x00000002150a7825 */ /* 0x000fc400078e000a */
[----:B------:R0:W5:Y:S02]  /*0da0*/  LDG.E.U16 R27, desc[UR12][R8.64] ;  /* 0x0000000c081b7981 */ /* 0x000164000c1e1500 */
[----:B------:R-:W-:Y:S02]  /*0db0*/  IMAD.SHL.U32 R138, R71, 0x80, RZ ;  /* 0x00000080478a7824 */ /* 0x000fe400078e00ff */
[----:B------:R-:W-:Y:S01]  /*0dc0*/  IMAD.SHL.U32 R88, R163, 0x10, RZ ;  /* 0x00000010a3587824 */ /* 0x000fe200078e00ff */
[----:B------:R2:W5:Y:S01]  /*0dd0*/  LDG.E.U16 R29, desc[UR12][R10.64] ;  /* 0x0000000c0a1d7981 */ /* 0x000562000c1e1500 */
[----:B------:R-:W-:Y:S02]  /*0de0*/  IMAD.SHL.U32 R90, R141, 0x10, RZ ;  /* 0x000000108d5a7824 */ /* 0x000fe400078e00ff */
[----:B------:R-:W-:Y:S01]  /*0df0*/  IMAD.SHL.U32 R92, R137, 0x10, RZ ;  /* 0x00000010895c7824 */ /* 0x000fe200078e00ff */
[----:B------:R-:W-:Y:S01]  /*0e00*/  LEA.HI.X R7, R138, R49, RZ, 0x1, P0 ;  /* 0x000000318a077211 */ /* 0x000fe200000f0cff */
[C---:B------:R-:W-:Y:S01]  /*0e10*/  IMAD.SHL.U32 R140, R73.reuse, 0x80, RZ ;  /* 0x00000080498c7824 */ /* 0x040fe200078e00ff */
[-C--:B0-----:R-:W-:Y:S01]  /*0e20*/  LEA R8, P2, R73, R48.reuse, 0x8 ;  /* 0x0000003049087211 */ /* 0x081fe200078440ff */
[----:B------:R-:W-:Y:S01]  /*0e30*/  IMAD.SHL.U32 R134, R75, 0x80, RZ ;  /* 0x000000804b867824 */ /* 0x000fe200078e00ff */
[-C--:B------:R-:W-:Y:S01]  /*0e40*/  LEA.HI.X R13, R88, R97.reuse, RZ, 0x1, P5 ;  /* 0x00000061580d7211 */ /* 0x080fe200028f0cff */
[----:B------:R-:W-:Y:S01]  /*0e50*/  IMAD.WIDE.U32 R30, R21, 0x2, R50 ;  /* 0x00000002151e7825 */ /* 0x000fe200078e0032 */
[----:B--2---:R-:W-:Y:S01]  /*0e60*/  LEA R10, P0, R75, R48, 0x8 ;  /* 0x000000304b0a7211 */ /* 0x004fe200078040ff */
[----:B------:R-:W5:Y:S01]  /*0e70*/  LDG.E.U16 R46, desc[UR12][R40.64] ;  /* 0x0000000c282e7981 */ /* 0x000f62000c1e1500 */
[-C--:B------:R-:W-:Y:S01]  /*0e80*/  LEA.HI.X R15, R90, R97.reuse, RZ, 0x1, P4 ;  /* 0x000000615a0f7211 */ /* 0x080fe200020f0cff */
[C---:B------:R-:W-:Y:S01]  /*0e90*/  IMAD.WIDE.U32 R32, R21.reuse, 0x2, R32 ;  /* 0x0000000215207825 */ /* 0x040fe200078e0020 */
[----:B------:R-:W-:Y:S01]  /*0ea0*/  LEA.HI.X R17, R92, R97, RZ, 0x1, P3 ;  /* 0x000000615c117211 */ /* 0x000fe200018f0cff */
[----:B------:R-:W5:Y:S02]  /*0eb0*/  LDG.E.U16 R30, desc[UR12][R30.64] ;  /* 0x0000000c1e1e7981 */ /* 0x000f64000c1e1500 */
[C---:B------:R-:W-:Y:S01]  /*0ec0*/  IMAD.WIDE.U32 R34, R21.reuse, 0x2, R34 ;  /* 0x0000000215227825 */ /* 0x040fe200078e0022 */
[----:B------:R-:W-:Y:S01]  /*0ed0*/  LOP3.LUT R2, R0, 0x1f, RZ, 0xc0, !PT ;  /* 0x0000001f00027812 */ /* 0x000fe200078ec0ff */
[----:B------:R0:W5:Y:S02]  /*0ee0*/  LDG.E.U16 R77, desc[UR12][R32.64] ;  /* 0x0000000c204d7981 */ /* 0x000164000c1e1500 */
[C---:B------:R-:W-:Y:S01]  /*0ef0*/  IMAD.WIDE.U32 R36, R21.reuse, 0x2, R36 ;  /* 0x0000000215247825 */ /* 0x040fe200078e0024 */
[-C--:B------:R-:W-:Y:S01]  /*0f00*/  LEA.HI.X R9, R140, R49.reuse, RZ, 0x1, P2 ;  /* 0x000000318c097211 */ /* 0x080fe200010f0cff */
[----:B------:R2:W5:Y:S02]  /*0f10*/  LDG.E.U16 R78, desc[UR12][R34.64] ;  /* 0x0000000c224e7981 */ /* 0x000564000c1e1500 */
[C---:B------:R-:W-:Y:S01]  /*0f20*/  IMAD.WIDE.U32 R38, R21.reuse, 0x2, R38 ;  /* 0x0000000215267825 */ /* 0x040fe200078e0026 */
[----:B------:R-:W-:Y:S01]  /*0f30*/  LEA.HI.X R11, R134, R49, RZ, 0x1, P0 ;  /* 0x00000031860b7211 */ /* 0x000fe200000f0cff */
[----:B------:R3:W5:Y:S02]  /*0f40*/  LDG.E.U16 R79, desc[UR12][R36.64] ;  /* 0x0000000c244f7981 */ /* 0x000764000c1e1500 */
[----:B------:R-:W-:-:S02]  /*0f50*/  IMAD.WIDE.U32 R4, R21, 0x2, R4 ;  /* 0x0000000215047825 */ /* 0x000fc400078e0004 */
[----:B------:R4:W5:Y:S02]  /*0f60*/  LDG.E.U16 R80, desc[UR12][R38.64] ;  /* 0x0000000c26507981 */ /* 0x000964000c1e1500 */
[C---:B------:R-:W-:Y:S02]  /*0f70*/  IMAD.WIDE.U32 R12, R21.reuse, 0x2, R12 ;  /* 0x00000002150c7825 */ /* 0x040fe400078e000c */
[----:B------:R0:W5:Y:S02]  /*0f80*/  LDG.E.U16 R31, desc[UR12][R4.64] ;  /* 0x0000000c041f7981 */ /* 0x000164000c1e1500 */
[----:B------:R-:W-:-:S04]  /*0f90*/  IMAD.WIDE.U32 R14, R21, 0x2, R14 ;  /* 0x00000002150e7825 */ /* 0x000fc800078e000e */
[C---:B------:R-:W-:Y:S01]  /*0fa0*/  IMAD.WIDE.U32 R18, R21.reuse, 0x2, R18 ;  /* 0x0000000215127825 */ /* 0x040fe200078e0012 */
[----:B------:R-:W-:Y:S01]  /*0fb0*/  SHF.R.U32.HI R51, RZ, 0x5, R0 ;  /* 0x00000005ff337819 */ /* 0x000fe20000011600 */
[----:B------:R1:W5:Y:S02]  /*0fc0*/  LDG.E.U16 R12, desc[UR12][R12.64] ;  /* 0x0000000c0c0c7981 */ /* 0x000364000c1e1500 */
[C---:B------:R-:W-:Y:S02]  /*0fd0*/  IMAD.WIDE.U32 R16, R21.reuse, 0x2, R16 ;  /* 0x0000000215107825 */ /* 0x040fe400078e0010 */
[----:B------:R1:W5:Y:S02]  /*0fe0*/  LDG.E.U16 R14, desc[UR12][R14.64] ;  /* 0x0000000c0e0e7981 */ /* 0x000364000c1e1500 */
[C---:B0-----:R-:W-:Y:S02]  /*0ff0*/  IMAD.WIDE.U32 R32, R21.reuse, 0x2, R52 ;  /* 0x0000000215207825 */ /* 0x041fe400078e0034 */
[----:B------:R0:W5:Y:S02]  /*1000*/  LDG.E.U16 R16, desc[UR12][R16.64] ;  /* 0x0000000c10107981 */ /* 0x000164000c1e1500 */
[----:B--2---:R-:W-:-:S02]  /*1010*/  IMAD.WIDE.U32 R34, R21, 0x2, R54 ;  /* 0x0000000215227825 */ /* 0x004fc400078e0036 */
[----:B------:R0:W5:Y:S02]  /*1020*/  LDG.E.U16 R18, desc[UR12][R18.64] ;  /* 0x0000000c12127981 */ /* 0x000164000c1e1500 */
[----:B---3--:R-:W-:-:S04]  /*1030*/  IMAD.WIDE.U32 R36, R21, 0x2, R56 ;  /* 0x0000000215247825 */ /* 0x008fc800078e0038 */
[C---:B----4-:R-:W-:Y:S01]  /*1040*/  IMAD.WIDE.U32 R38, R21.reuse, 0x2, R58 ;  /* 0x0000000215267825 */ /* 0x050fe200078e003a */
[----:B------:R0:W5:Y:S03]  /*1050*/  LDG.E.U16 R32, desc[UR12][R32.64] ;  /* 0x0000000c20207981 */ /* 0x000166000c1e1500 */
[----:B------:R-:W-:Y:S01]  /*1060*/  IMAD.WIDE.U32 R40, R21, 0x2, R68 ;  /* 0x0000000215287825 */ /* 0x000fe200078e0044 */
[----:B------:R0:W5:Y:S03]  /*1070*/  LDG.E.U16 R34, desc[UR12][R34.64] ;  /* 0x0000000c22227981 */ /* 0x000166000c1e1500 */
[C---:B------:R-:W-:Y:S01]  /*1080*/  IMAD.WIDE.U32 R4, R2.reuse, 0x2, R22 ;  /* 0x0000000202047825 */ /* 0x040fe200078e0016 */
[----:B------:R0:W5:Y:S03]  /*1090*/  LDG.E.U16 R36, desc[UR12][R36.64] ;  /* 0x0000000c24247981 */ /* 0x000166000c1e1500 */
[C---:B------:R-:W-:Y:S01]  /*10a0*/  IMAD.WIDE.U32 R6, R2.reuse, 0x2, R6 ;  /* 0x0000000202067825 */ /* 0x040fe200078e0006 */
[----:B------:R0:W5:Y:S03]  /*10b0*/  LDG.E.U16 R38, desc[UR12][R38.64] ;  /* 0x0000000c26267981 */ /* 0x000166000c1e1500 */
[C---:B------:R-:W-:Y:S01]  /*10c0*/  IMAD.WIDE.U32 R8, R2.reuse, 0x2, R8 ;  /* 0x0000000202087825 */ /* 0x040fe200078e0008 */
[----:B------:R0:W5:Y:S03]  /*10d0*/  LDG.E.U16 R40, desc[UR12][R40.64] ;  /* 0x0000000c28287981 */ /* 0x000166000c1e1500 */
[----:B------:R-:W-:Y:S01]  /*10e0*/  IMAD.WIDE.U32 R10, R2, 0x2, R10 ;  /* 0x00000002020a7825 */ /* 0x000fe200078e000a */
[----:B------:R0:W5:Y:S01]  /*10f0*/  LDG.E.U16 R13, desc[UR12][R4.64] ;  /* 0x0000000c040d7981 */ /* 0x000162000c1e1500 */
[----:B------:R-:W-:-:S02]  /*1100*/  R2UR UR7, R51 ;  /* 0x00000000330772ca */ /* 0x000fc400000e0000 */
[----:B-1----:R-:W-:Y:S01]  /*1110*/  R2UR UR11, R81 ;  /* 0x00000000510b72ca */ /* 0x002fe200000e0000 */
[----:B------:R0:W5:Y:S04]  /*1120*/  LDG.E.U16 R15, desc[UR12][R4.64+0x40] ;  /* 0x0000400c040f7981 */ /* 0x000168000c1e1500 */
[----:B------:R0:W5:Y:S04]  /*1130*/  LDG.E.U16 R17, desc[UR12][R4.64+0x80] ;  /* 0x0000800c04117981 */ /* 0x000168000c1e1500 */
[----:B------:R0:W5:Y:S01]  /*1140*/  LDG.E.U16 R19, desc[UR12][R4.64+0xc0] ;  /* 0x0000c00c04137981 */ /* 0x000162000c1e1500 */
[----:B------:R-:W-:-:S03]  /*1150*/  IMAD R21, R21, 0x2, R173 ;  /* 0x0000000215157824 */ /* 0x000fc600078e02ad */
[----:B------:R0:W5:Y:S04]  /*1160*/  LDG.E.U16 R22, desc[UR12][R6.64] ;  /* 0x0000000c06167981 */ /* 0x000168000c1e1500 */
        /* <DEDUP_REMOVED lines=10> */
[----:B------:R0:W5:Y:S01]  /*1210*/  LDG.E.U16 R50, desc[UR12][R10.64+0xc0] ;  /* 0x0000c00c0a327981 */ /* 0x000162000c1e1500 */
[----:B------:R-:W-:Y:S05]  /*1220*/  @P1 BRA `(.L_x_5) ;  /* 0x0000000000181947 */ /* 0x000fea0003800000 */
[----:B------:R-:W-:Y:S01]  /*1230*/  ELECT P0, URZ, PT ;  /* 0x0000000000ff782f */ /* 0x000fe20003800000 */
[----:B0-----:R-:W-:Y:S01]  /*1240*/  IMAD.MOV.U32 R6, RZ, RZ, 0x1 ;  /* 0x00000001ff067424 */ /* 0x001fe200078e00ff */
[----:B------:R-:W-:Y:S01]  /*1250*/  UMOV UR4, 0x40 ;  /* 0x0000004000047882 */ /* 0x000fe20000000000 */
[----:B------:R-:W-:Y:S01]  /*1260*/  UVIRTCOUNT.DEALLOC.SMPOOL 0x80 ;  /* 0x000000800000784c */ /* 0x000fe20000000000 */
[----:B------:R-:W-:-:S09]  /*1270*/  ULEA UR4, UR6, UR4, 0x18 ;  /* 0x0000000406047291 */ /* 0x000fd2000f8ec0ff */
[----:B------:R1:W-:Y:S03]  /*1280*/  @P0 STS.U8 [UR4], R6 ;  /* 0x00000006ff000988 */ /* 0x0003e60008000004 */
.L_x_5:
[----:B------:R-:W-:Y:S01]  /*1290*/  LOP3.LUT P2, RZ, R0, 0x7f, RZ, 0xc0, !PT ;  /* 0x0000007f00ff7812 */ /* 0x000fe2000784c0ff */
[----:B------:R-:W-:Y:S01]  /*12a0*/  UMOV UR4, 0x1 ;  /* 0x0000000100047882 */ /* 0x000fe20000000000 */
[----:B0-----:R-:W-:Y:S01]  /*12b0*/  IMAD R9, R2, 0x2, R136 ;  /* 0x0000000202097824 */ /* 0x001fe200078e0288 */
[----:B------:R-:W-:Y:S01]  /*12c0*/  SHF.R.U32.HI R132, RZ, 0x1, R173 ;  /* 0x00000001ff847819 */ /* 0x000fe200000116ad */
[----:B-----5:R-:W-:Y:S01]  /*12d0*/  STS.U16 [R21+UR10+0x100], R72 ;  /* 0x0001004815007988 */ /* 0x020fe2000800040a */
[----:B------:R-:W-:Y:S02]  /*12e0*/  LOP3.LUT R7, R21, 0x10, RZ, 0x3c, !PT ;  /* 0x0000001015077812 */ /* 0x000fe400078e3cff */
[----:B-1----:R-:W-:Y:S01]  /*12f0*/  LOP3.LUT R6, R9, R132, RZ, 0x3c, !PT ;  /* 0x0000008409067212 */ /* 0x002fe200078e3cff */
[----:B------:R-:W-:Y:S04]  /*1300*/  STS.U16 [R21+UR10+0x200], R76 ;  /* 0x0002004c15007988 */ /* 0x000fe8000800040a */
[----:B------:R-:W-:Y:S01]  /*1310*/  STS.U16 [R21+UR10+0x300], R78 ;  /* 0x0003004e15007988 */ /* 0x000fe2000800040a */
[----:B------:R-:W-:Y:S01]  /*1320*/  VOTEU.ALL UP0, P2 ;  /* 0x0000000000ff7886 */ /* 0x000fe20001000000 */
[----:B------:R-:W-:-:S02]  /*1330*/  VOTEU.ALL UP1, P2 ;  /* 0x0000000000ff7886 */ /* 0x000fc40001020000 */
[----:B------:R-:W-:Y:S02]  /*1340*/  STS.U16 [R21+UR10+0x400], R80 ;  /* 0x0004005015007988 */ /* 0x000fe4000800040a */
[----:B------:R-:W-:-:S04]  /*1350*/  @!UP0 UIADD3 UR4, UPT, UPT, -UR4, 0x100000, URZ ;  /* 0x0010000004048890 */ /* 0x000fc8000fffe1ff */
[----:B------:R-:W-:Y:S02]  /*1360*/  @!UP0 USHF.L.U32 UR5, UR4, 0xb, URZ ;  /* 0x0000000b04058899 */ /* 0x000fe400080006ff */
[----:B------:R-:W-:Y:S02]  /*1370*/  @!UP0 USHF.L.U32 UR4, UR4, 0x1, URZ ;  /* 0x0000000104048899 */ /* 0x000fe400080006ff */
[----:B------:R-:W-:Y:S01]  /*1380*/  UISETP.NE.U32.AND UP0, UPT, UR7, URZ, UPT ;  /* 0x000000ff0700728c */ /* 0x000fe2000bf05070 */
[----:B------:R-:W-:Y:S04]  /*1390*/  STS.U16 [R21+UR10+0x500], R43 ;  /* 0x0005002b15007988 */ /* 0x000fe8000800040a */
        /* <DEDUP_REMOVED lines=10> */
[----:B------:R-:W-:Y:S04]  /*1440*/  STS.U16 [R21+UR10], R20 ;  /* 0x0000001415007988 */ /* 0x000fe8000800040a */
        /* <DEDUP_REMOVED lines=23> */
[----:B------:R0:W-:Y:S04]  /*15c0*/  STS.U16 [R6+UR10+0x1c40], R4 ;  /* 0x001c400406007988 */ /* 0x0001e8000800040a */
[----:B------:R1:W-:Y:S04]  /*15d0*/  STS.U16 [R6+UR10+0x1000], R13 ;  /* 0x0010000d06007988 */ /* 0x0003e8000800040a */
[----:B------:R1:W-:Y:S01]  /*15e0*/  STS.U16 [R6+UR10+0x1040], R15 ;  /* 0x0010400f06007988 */ /* 0x0003e2000800040a */
[----:B0-----:R-:W-:-:S03]  /*15f0*/  LOP3.LUT R4, R0, 0x7f, RZ, 0xc0, !PT ;  /* 0x0000007f00047812 */ /* 0x001fc600078ec0ff */
[----:B------:R1:W-:Y:S04]  /*1600*/  STS.U16 [R6+UR10+0x1800], R17 ;  /* 0x0018001106007988 */ /* 0x0003e8000800040a */
[----:B------:R1:W-:Y:S04]  /*1610*/  STS.U16 [R6+UR10+0x1840], R19 ;  /* 0x0018401306007988 */ /* 0x0003e8000800040a */
[----:B------:R1:W-:Y:S04]  /*1620*/  STS.U16 [R6+UR10+0x1640], R5 ;  /* 0x0016400506007988 */ /* 0x0003e8000800040a */
[----:B------:R1:W-:Y:S04]  /*1630*/  STS.U16 [R6+UR10+0x1600], R48 ;  /* 0x0016003006007988 */ /* 0x0003e8000800040a */
[----:B------:R1:W-:Y:S04]  /*1640*/  STS.U16 [R6+UR10+0x1e40], R49 ;  /* 0x001e403106007988 */ /* 0x0003e8000800040a */
[----:B------:R1:W-:Y:S01]  /*1650*/  STS.U16 [R6+UR10+0x1e00], R50 ;  /* 0x001e003206007988 */ /* 0x0003e2000800040a */
[----:B------:R0:W-:Y:S06]  /*1660*/  MEMBAR.ALL.CTA ;  /* 0x0000000000007992 */ /* 0x0001ec0000008000 */
[----:B0-----:R-:W-:Y:S04]  /*1670*/  FENCE.VIEW.ASYNC.S ;  /* 0x00000000000073c6 */ /* 0x001fe80000000000 */
[----:B------:R-:W0:Y:S02]  /*1680*/  FENCE.VIEW.ASYNC.S ;  /* 0x00000000000073c6 */ /* 0x000e240000000000 */
[----:B0-----:R1:W0:Y:S02]  /*1690*/  @!UP1 SYNCS.EXCH.64 URZ, [UR10+0x2000], UR4 ;  /* 0x002000040aff95b2 */ /* 0x0012240008000100 */
[----:B0-----:R-:W-:Y:S06]  /*16a0*/  BAR.SYNC.DEFER_BLOCKING 0x0 ;  /* 0x0000000000007b1d */ /* 0x001fec0000010000 */
[----:B-1----:R-:W-:Y:S05]  /*16b0*/  BRA.U UP0, `(.L_x_6) ;  /* 0x0000000100307547 */ /* 0x002fea000b800000 */
[----:B------:R-:W-:Y:S01]  /*16c0*/  UIADD3 UR4, UPT, UPT, UR10, 0x1000, URZ ;  /* 0x000010000a047890 */ /* 0x000fe2000fffe0ff */
[----:B------:R-:W-:Y:S01]  /*16d0*/  UMOV UR14, 0x0 ;  /* 0x00000000000e7882 */ /* 0x000fe20000000000 */
[----:B------:R-:W-:Y:S02]  /*16e0*/  UMOV UR15, 0x8210490 ;  /* 0x08210490000f7882 */ /* 0x000fe40000000000 */
[----:B------:R-:W-:Y:S02]  /*16f0*/  USHF.R.U32.HI UR8, URZ, 0x4, UR4 ;  /* 0x00000004ff087899 */ /* 0x000fe40008011604 */
[----:B------:R-:W-:Y:S02]  /*1700*/  USHF.R.U32.HI UR4, URZ, 0x4, UR10 ;  /* 0x00000004ff047899 */ /* 0x000fe4000801160a */
[----:B------:R-:W-:Y:S02]  /*1710*/  USGXT.U32 UR8, UR8, 0xe ;  /* 0x0000000e0808789a */ /* 0x000fe40008000000 */
[----:B------:R-:W-:-:S02]  /*1720*/  USGXT.U32 UR4, UR4, 0xe ;  /* 0x0000000e0404789a */ /* 0x000fc40008000000 */
[----:B------:R-:W-:Y:S01]  /*1730*/  ULOP3.LUT UR8, UR8, 0x800000, URZ, 0xfc, !UPT ;  /* 0x0080000008087892 */ /* 0x000fe2000f8efcff */
[----:B------:R-:W-:Y:S01]  /*1740*/  UMOV UR5, 0xc0004010 ;  /* 0xc000401000057882 */ /* 0x000fe20000000000 */
[----:B------:R-:W-:-:S07]  /*1750*/  UMOV UR9, 0x40004040 ;  /* 0x4000404000097882 */ /* 0x000fce0000000000 */
[----:B------:R0:W-:Y:S01]  /*1760*/  UTCHMMA gdesc[UR4], gdesc[UR8], tmem[UR11], tmem[UR14], idesc[UR15], !UPT ;  /* 0x00ff0e08040075ea */ /* 0x0001e2000f80000b */
[----:B------:R-:W-:Y:S02]  /*1770*/  NOP ;  /* 0x0000000000007918 */ /* 0x000fe40000000000 */
.L_x_6:
[----:B------:R-:W-:Y:S02]  /*1780*/  ELECT P0, URZ, PT ;  /* 0x0000000000ff782f */ /* 0x000fe40003800000 */
[----:B------:R-:W-:Y:S01]  /*1790*/  LOP3.LUT R142, R0, 0x7, RZ, 0xc0, !PT ;  /* 0x00000007008e7812 */ /* 0x000fe200078ec0ff */
[----:B0-----:R-:W-:Y:S01]  /*17a0*/  UIADD3 UR4, UPT, UPT, UR10, 0x2000, URZ ;  /* 0x000020000a047890 */ /* 0x001fe2000fffe0ff */
[----:B------:R-:W-:Y:S01]  /*17b0*/  SHF.R.S32.HI R175, RZ, 0x3, R0 ;  /* 0x00000003ffaf7819 */ /* 0x000fe20000011400 */
[----:B------:R-:W-:Y:S01]  /*17c0*/  UMOV UR5, URZ ;  /* 0x000000ff00057c82 */ /* 0x000fe20008000000 */
[----:B------:R-:W-:-:S13]  /*17d0*/  ISETP.LT.U32.AND P0, PT, R4, 0x20, P0 ;  /* 0x000000200400780c */ /* 0x000fda0000701070 */
[----:B------:R-:W-:Y:S01]  /*17e0*/  VOTEU.ANY UP0, P0 ;  /* 0x0000000000ff7886 */ /* 0x000fe20000000100 */
[----:B------:R-:W-:-:S04]  /*17f0*/  VOTEU.ANY UP1, P0 ;  /* 0x0000000000ff7886 */ /* 0x000fc80000020100 */
[----:B------:R-:W-:Y:S01]  /*1800*/  @UP0 UMOV UR5, UR4 ;  /* 0x0000000400050c82 */ /* 0x000fe20008000000 */
[----:B------:R-:W-:Y:S01]  /*1810*/  USHF.L.U32 UR4, UR7, 0x15, URZ ;  /* 0x0000001507047899 */ /* 0x000fe200080006ff */
[----:B------:R0:W-:Y:S01]  /*1820*/  @UP1 UTCBAR [UR5], URZ ;  /* 0x000000ff050013e9 */ /* 0x0001e200080000ff */
[----:B------:R-:W-:Y:S02]  /*1830*/  BAR.SYNC.DEFER_BLOCKING 0x0 ;  /* 0x0000000000007b1d */ /* 0x000fe40000010000 */
[----:B------:R-:W-:-:S04]  /*1840*/  ULOP3.LUT UR4, UR4, 0x600000, URZ, 0xc0, !UPT ;  /* 0x0060000004047892 */ /* 0x000fc8000f8ec0ff */
[----:B------:R-:W-:Y:S01]  /*1850*/  UIADD3 UR4, UPT, UPT, UR11, UR4, URZ ;  /* 0x000000040b047290 */ /* 0x000fe2000fffe0ff */
[----:B------:R-:W1:Y:S02]  /*1860*/  SYNCS.PHASECHK.TRANS64.TRYWAIT P0, [UR10+0x2000], RZ ;  /* 0x002000ffff0075a7 */ /* 0x000e64000800110a */
[----:B01----:R-:W-:Y:S09]  /*1870*/  @!P0 BRA `(.L_x_7) ;  /* 0x0000001c00148947 */ /* 0x003ff20003800000 */
.L_x_11:
[----:B------:R-:W-:Y:S01]  /*1880*/  BAR.SYNC.DEFER_BLOCKING 0x0 ;  /* 0x0000000000007b1d */ /* 0x000fe20000010000 */
[----:B------:R-:W-:Y:S01]  /*1890*/  SGXT R175, R175, 0x1 ;  /* 0x00000001afaf781a */ /* 0x000fe20000000200 */
[----:B------:R-:W-:-:S03]  /*18a0*/  IMAD R144, R173, 0x4, R142 ;  /* 0x00000004ad907824 */ /* 0x000fc600078e028e */
[----:B------:R-:W-:Y:S01]  /*18b0*/  LOP3.LUT R175, R132, 0x2040, R175, 0xf8, !PT ;  /* 0x0000204084af7812 */ /* 0x000fe200078ef8af */
[C---:B------:R-:W-:Y:S01]  /*18c0*/  IMAD.SHL.U32 R132, R0.reuse, 0x10, RZ ;  /* 0x0000001000847824 */ /* 0x040fe200078e00ff */
[----:B------:R-:W0:Y:S01]  /*18d0*/  LDCU.64 UR16, c[0x0][0x390] ;  /* 0x00007200ff1077ac */ /* 0x000e220008000a00 */
[----:B------:R-:W1:Y:S01]  /*18e0*/  LDTM.x128 R4, tmem[UR4] ;  /* 0x00000004000479ee */ /* 0x000e6200083c0000 */
[----:B------:R-:W-:Y:S02]  /*18f0*/  IMAD.SHL.U32 R0, R0, 0x8, RZ ;  /* 0x0000000800007824 */ /* 0x000fe400078e00ff */
[----:B------:R-:W-:Y:S01]  /*1900*/  LOP3.LUT R173, R132, 0x7f0, RZ, 0xc0, !PT ;  /* 0x000007f084ad7812 */ /* 0x000fe200078ec0ff */
[----:B------:R-:W-:Y:S01]  /*1910*/  IMAD.SHL.U32 R144, R144, 0x10, RZ ;  /* 0x0000001090907824 */ /* 0x000fe200078e00ff */
[----:B------:R-:W2:Y:S01]  /*1920*/  LDCU.64 UR22, c[0x0][0x390] ;  /* 0x00007200ff1677ac */ /* 0x000ea20008000a00 */
[----:B------:R-:W-:Y:S02]  /*1930*/  LOP3.LUT R132, R0, 0x80, RZ, 0xc0, !PT ;  /* 0x0000008000847812 */ /* 0x000fe400078ec0ff */
[----:B------:R-:W-:Y:S01]  /*1940*/  IMAD R0, R142, 0x800, R173 ;  /* 0x000008008e007824 */ /* 0x000fe200078e02ad */
[----:B------:R-:W-:Y:S01]  /*1950*/  LOP3.LUT R175, R175, R144, RZ, 0x3c, !PT ;  /* 0x00000090afaf7212 */ /* 0x000fe200078e3cff */
[----:B------:R-:W3:Y:S03]  /*1960*/  LDCU.64 UR18, c[0x0][0x390] ;  /* 0x00007200ff1277ac */ /* 0x000ee60008000a00 */
[C---:B------:R-:W-:Y:S01]  /*1970*/  LOP3.LUT R146, R0.reuse, 0x10, RZ, 0x3c, !PT ;  /* 0x0000001000927812 */ /* 0x040fe200078e3cff */
[----:B------:R-:W4:Y:S01]  /*1980*/  LDCU.64 UR28, c[0x0][0x390] ;  /* 0x00007200ff1c77ac */ /* 0x000f220008000a00 */
[C---:B------:R-:W-:Y:S01]  /*1990*/  LOP3.LUT R144, R0.reuse, 0x20, RZ, 0x3c, !PT ;  /* 0x0000002000907812 */ /* 0x040fe200078e3cff */
[----:B------:R-:W1:Y:S01]  /*19a0*/  @!P2 SYNCS.CCTL.IV [UR10+0x2000] ;  /* 0x00200000ff00a9b1 */ /* 0x000e62000800000a */
[----:B------:R-:W-:Y:S01]  /*19b0*/  NOP ;  /* 0x0000000000007918 */ /* 0x000fe20000000000 */
[----:B-1----:R-:W-:Y:S01]  /*19c0*/  BAR.SYNC.DEFER_BLOCKING 0x0 ;  /* 0x0000000000007b1d */ /* 0x002fe20000010000 */
[----:B------:R-:W-:-:S02]  /*19d0*/  LOP3.LUT R142, R0, 0x30, RZ, 0x3c, !PT ;  /* 0x00000030008e7812 */ /* 0x000fc400078e3cff */
[C---:B------:R-:W-:Y:S02]  /*19e0*/  LOP3.LUT R148, R0.reuse, 0x40, RZ, 0x3c, !PT ;  /* 0x0000004000947812 */ /* 0x040fe400078e3cff */
[C---:B------:R-:W-:Y:S01]  /*19f0*/  LOP3.LUT R150, R0.reuse, 0x50, RZ, 0x3c, !PT ;  /* 0x0000005000967812 */ /* 0x040fe200078e3cff */
[----:B------:R-:W1:Y:S01]  /*1a00*/  LDCU.64 UR24, c[0x0][0x390] ;  /* 0x00007200ff1877ac */ /* 0x000e620008000a00 */
[C---:B------:R-:W-:Y:S02]  /*1a10*/  LOP3.LUT R152, R0.reuse, 0x60, RZ, 0x3c, !PT ;  /* 0x0000006000987812 */ /* 0x040fe400078e3cff */
[----:B------:R-:W-:Y:S01]  /*1a20*/  LOP3.LUT R154, R0, 0x70, RZ, 0x3c, !PT ;  /* 0x00000070009a7812 */ /* 0x000fe200078e3cff */
[----:B------:R-:W5:Y:S01]  /*1a30*/  LDCU.64 UR20, c[0x0][0x390] ;  /* 0x00007200ff1477ac */ /* 0x000f620008000a00 */
[----:B------:R-:W-:Y:S02]  /*1a40*/  IADD3 R132, PT, PT, R175, UR10, R132 ;  /* 0x0000000aaf847c10 */ /* 0x000fe4000fffe084 */
[C---:B0-----:R-:W-:Y:S01]  /*1a50*/  LEA R156, P0, R205.reuse, UR16, 0x9 ;  /* 0x00000010cd9c7c11 */ /* 0x041fe2000f8048ff */
[----:B------:R-:W0:Y:S01]  /*1a60*/  LDCU.64 UR34, c[0x0][0x390] ;  /* 0x00007200ff2277ac */ /* 0x000e220008000a00 */
[----:B------:R-:W0:Y:S01]  /*1a70*/  LDCU.64 UR26, c[0x0][0x390] ;  /* 0x00007200ff1a77ac */ /* 0x000e220008000a00 */
[----:B------:R-:W0:Y:S01]  /*1a80*/  LDCU.64 UR30, c[0x0][0x390] ;  /* 0x00007200ff1e77ac */ /* 0x000e220008000a00 */
[----:B------:R-:W-:Y:S01]  /*1a90*/  STS.128 [R0+UR10], R4 ;  /* 0x0000000400007988 */ /* 0x000fe20008000c0a */
[----:B------:R-:W0:Y:S03]  /*1aa0*/  LDCU.64 UR40, c[0x0][0x390] ;  /* 0x00007200ff2877ac */ /* 0x000e260008000a00 */
        /* <DEDUP_REMOVED lines=13> */
[----:B------:R-:W0:Y:S01]  /*1b80*/  LDCU.64 UR8, c[0x0][0x390] ;  /* 0x00007200ff0877ac */ /* 0x000e220008000a00 */
[----:B------:R-:W-:Y:S06]  /*1b90*/  BAR.SYNC.DEFER_BLOCKING 0x0 ;  /* 0x0000000000007b1d */ /* 0x000fec0000010000 */
[----:B------:R-:W0:Y:S04]  /*1ba0*/  LDSM.16.M88.4 R4, [R132] ;  /* 0x000000008404783b */ /* 0x000e280000000200 */
[----:B------:R-:W-:Y:S04]  /*1bb0*/  LDSM.16.M88.4 R180, [R132+0x100] ;  /* 0x0001000084b4783b */ /* 0x000fe80000000200 */
[----:B------:R-:W-:Y:S04]  /*1bc0*/  LDSM.16.M88.4 R176, [R132+0x200] ;  /* 0x0002000084b0783b */ /* 0x000fe80000000200 */
[----:B------:R-:W-:Y:S04]  /*1bd0*/  LDSM.16.M88.4 R172, [R132+0x300] ;  /* 0x0003000084ac783b */ /* 0x000fe80000000200 */
[----:B------:R-:W-:Y:S04]  /*1be0*/  LDSM.16.M88.4 R20, [R132+0x400] ;  /* 0x000400008414783b */ /* 0x000fe80000000200 */
[----:B------:R-:W-:Y:S04]  /*1bf0*/  LDSM.16.M88.4 R16, [R132+0x500] ;  /* 0x000500008410783b */ /* 0x000fe80000000200 */
[----:B------:R-:W-:Y:S04]  /*1c00*/  LDSM.16.M88.4 R12, [R132+0x600] ;  /* 0x00060000840c783b */ /* 0x000fe80000000200 */
[----:B------:R-:W-:Y:S01]  /*1c10*/  LDSM.16.M88.4 R8, [R132+0x700] ;  /* 0x000700008408783b */ /* 0x000fe20000000200 */
[----:B------:R-:W-:Y:S06]  /*1c20*/  BAR.SYNC.DEFER_BLOCKING 0x0 ;  /* 0x0000000000007b1d */ /* 0x000fec0000010000 */
[----:B------:R-:W-:Y:S04]  /*1c30*/  STS.128 [R0+UR10], R36 ;  /* 0x0000002400007988 */ /* 0x000fe80008000c0a */
[----:B------:R-:W-:Y:S04]  /*1c40*/  STS.128 [R146+UR10], R40 ;  /* 0x0000002892007988 */ /* 0x000fe80008000c0a */
[----:B------:R-:W-:Y:S04]  /*1c50*/  STS.128 [R144+UR10], R44 ;  /* 0x0000002c90007988 */ /* 0x000fe80008000c0a */
[----:B------:R-:W-:Y:S04]  /*1c60*/  STS.128 [R142+UR10], R48 ;  /* 0x000000308e007988 */ /* 0x000fe80008000c0a */
[----:B------:R-:W-:Y:S04]  /*1c70*/  STS.128 [R148+UR10], R52 ;  /* 0x0000003494007988 */ /* 0x000fe80008000c0a */
[----:B------:R-:W-:Y:S04]  /*1c80*/  STS.128 [R150+UR10], R56 ;  /* 0x0000003896007988 */ /* 0x000fe80008000c0a */
[----:B------:R-:W-:Y:S04]  /*1c90*/  STS.128 [R152+UR10], R60 ;  /* 0x0000003c98007988 */ /* 0x000fe80008000c0a */
[----:B------:R-:W-:Y:S01]  /*1ca0*/  STS.128 [R154+UR10], R64 ;  /* 0x000000409a007988 */ /* 0x000fe20008000c0a */
        /* <DEDUP_REMOVED lines=13> */
[----:B------:R0:W-:Y:S04]  /*1d80*/  STS.128 [R142+UR10], R80 ;  /* 0x000000508e007988 */ /* 0x0001e80008000c0a */
[----:B------:R-:W-:Y:S04]  /*1d90*/  STS.128 [R148+UR10], R84 ;  /* 0x0000005494007988 */ /* 0x000fe80008000c0a */
[----:B------:R-:W-:Y:S04]  /*1da0*/  STS.128 [R150+UR10], R88 ;  /* 0x0000005896007988 */ /* 0x000fe80008000c0a */
[----:B------:R-:W-:Y:S04]  /*1db0*/  STS.128 [R152+UR10], R92 ;  /* 0x0000005c98007988 */ /* 0x000fe80008000c0a */
[----:B------:R-:W-:Y:S01]  /*1dc0*/  STS.128 [R154+UR10], R96 ;  /* 0x000000609a007988 */ /* 0x000fe20008000c0a */
[----:B0-----:R-:W-:-:S02]  /*1dd0*/  IMAD.SHL.U32 R80, R205, 0x80, RZ ;  /* 0x00000080cd507824 */ /* 0x001fc400078e00ff */
[----:B------:R-:W-:Y:S01]  /*1de0*/  IMAD.SHL.U32 R81, R199, 0x80, RZ ;  /* 0x00000080c7517824 */ /* 0x000fe200078e00ff */
[----:B------:R-:W-:Y:S02]  /*1df0*/  BAR.SYNC.DEFER_BLOCKING 0x0 ;  /* 0x0000000000007b1d */ /* 0x000fe40000010000 */
[----:B------:R-:W-:Y:S01]  /*1e00*/  LEA.HI.X R158, R80, UR17, RZ, 0x2, P0 ;  /* 0x00000011509e7c11 */ /* 0x000fe200080f14ff */
[----:B------:R-:W-:-:S03]  /*1e10*/  IMAD.SHL.U32 R80, R201, 0x80, RZ ;  /* 0x00000080c9507824 */ /* 0x000fc600078e00ff */
[----:B------:R-:W0:Y:S01]  /*1e20*/  LDCU.64 UR16, c[0x0][0x390] ;  /* 0x00007200ff1077ac */ /* 0x000e220008000a00 */
        /* <DEDUP_REMOVED lines=9> */
[----:B------:R0:W-:Y:S04]  /*1ec0*/  STS.128 [R0+UR10], R100 ;  /* 0x0000006400007988 */ /* 0x0001e80008000c0a */
[----:B------:R-:W-:Y:S04]  /*1ed0*/  STS.128 [R146+UR10], R104 ;  /* 0x0000006892007988 */ /* 0x000fe80008000c0a */
[----:B------:R3:W-:Y:S04]  /*1ee0*/  STS.128 [R144+UR10], R108 ;  /* 0x0000006c90007988 */ /* 0x0007e80008000c0a */
[----:B------:R2:W-:Y:S01]  /*1ef0*/  STS.128 [R142+UR10], R112 ;  /* 0x000000708e007988 */ /* 0x0005e20008000c0a */
[----:B0-----:R-:W-:-:S03]  /*1f00*/  IMAD.SHL.U32 R0, R203, 0x80, RZ ;  /* 0x00000080cb007824 */ /* 0x001fc600078e00ff */
[----:B------:R0:W-:Y:S04]  /*1f10*/  STS.128 [R148+UR10], R116 ;  /* 0x0000007494007988 */ /* 0x0001e80008000c0a */
[----:B------:R0:W-:Y:S01]  /*1f20*/  STS.128 [R150+UR10], R120 ;  /* 0x0000007896007988 */ /* 0x0001e20008000c0a */
[----:B---3--:R-:W-:-:S03]  /*1f30*/  LEA R108, P0, R203, UR18, 0x9 ;  /* 0x00000012cb6c7c11 */ /* 0x008fc6000f8048ff */
[----:B------:R3:W-:Y:S01]  /*1f40*/  STS.128 [R152+UR10], R124 ;  /* 0x0000007c98007988 */ /* 0x0007e20008000c0a */
[----:B-----5:R-:W-:Y:S02]  /*1f50*/  LEA R110, P2, R201, UR20, 0x9 ;  /* 0x00000014c96e7c11 */ /* 0x020fe4000f8448ff */
[----:B--2---:R-:W-:Y:S01]  /*1f60*/  LEA R112, P3, R199, UR22, 0x9 ;  /* 0x00000016c7707c11 */ /* 0x004fe2000f8648ff */
[----:B------:R2:W-:Y:S01]  /*1f70*/  STS.128 [R154+UR10], R128 ;  /* 0x000000809a007988 */ /* 0x0005e20008000c0a */
[----:B------:R-:W-:Y:S01]  /*1f80*/  LEA.HI.X R109, R0, UR19, RZ, 0x2, P0 ;  /* 0x00000013006d7c11 */ /* 0x000fe200080f14ff */
[----:B------:R-:W5:Y:S01]  /*1f90*/  LDCU.64 UR18, c[0x0][0x390] ;  /* 0x00007200ff1277ac */ /* 0x000f620008000a00 */
[----:B------:R-:W-:Y:S01]  /*1fa0*/  LEA.HI.X R105, R81, UR23, RZ, 0x2, P3 ;  /* 0x0000001751697c11 */ /* 0x000fe200098f14ff */
[----:B------:R-:W-:Y:S01]  /*1fb0*/  IMAD.SHL.U32 R81, R193, 0x80, RZ ;  /* 0x00000080c1517824 */ /* 0x000fe200078e00ff */
[----:B------:R-:W-:Y:S01]  /*1fc0*/  BAR.SYNC.DEFER_BLOCKING 0x0 ;  /* 0x0000000000007b1d */ /* 0x000fe20000010000 */
[----:B------:R-:W-:Y:S01]  /*1fd0*/  IMAD.SHL.U32 R0, R197, 0x80, RZ ;  /* 0x00000080c5007824 */ /* 0x000fe200078e00ff */
[----:B----4-:R-:W-:Y:S01]  /*1fe0*/  LEA R100, P3, R193, UR28, 0x9 ;  /* 0x0000001cc1647c11 */ /* 0x010fe2000f8648ff */
[----:B0-----:R-:W-:Y:S01]  /*1ff0*/  IMAD.SHL.U32 R116, R136, 0x4, RZ ;  /* 0x0000000488747824 */ /* 0x001fe200078e00ff */
[----:B-1----:R-:W-:-:S02]  /*2000*/  LEA R114, P0, R197, UR24, 0x9 ;  /* 0x00000018c5727c11 */ /* 0x002fc4000f8048ff */
[----:B------:R-:W-:Y:S01]  /*2010*/  LEA.HI.X R101, R81, UR29, RZ, 0x2, P3 ;  /* 0x0000001d51657c11 */ /* 0x000fe200098f14ff */
[C---:B------:R-:W-:Y:S01]  /*2020*/  IMAD.SHL.U32 R81, R159.reuse, 0x80, RZ ;  /* 0x000000809f517824 */ /* 0x040fe200078e00ff */
[----:B------:R-:W-:Y:S01]  /*2030*/  LEA.HI.X R103, R0, UR25, RZ, 0x2, P0 ;  /* 0x0000001900677c11 */ /* 0x000fe200080f14ff */
[----:B------:R-:W0:Y:S01]  /*2040*/  LDCU.64 UR24, c[0x0][0x390] ;  /* 0x00007200ff1877ac */ /* 0x000e220008000a00 */
[----:B------:R-:W-:Y:S01]  /*2050*/  LEA R86, P3, R159, UR34, 0x9 ;  /* 0x000000229f567c11 */ /* 0x000fe2000f8648ff */
[----:B------:R-:W-:Y:S01]  /*2060*/  IMAD.SHL.U32 R0, R171, 0x80, RZ ;  /* 0x00000080ab007824 */ /* 0x000fe200078e00ff */
[----:B------:R-:W-:Y:S01]  /*2070*/  LEA.HI.X R111, R80, UR21, RZ, 0x2, P2 ;  /* 0x00000015506f7c11 */ /* 0x000fe200090f14ff */
[C---:B------:R-:W-:Y:S01]  /*2080*/  IMAD.SHL.U32 R80, R195.reuse, 0x80, RZ ;  /* 0x00000080c3507824 */ /* 0x040fe200078e00ff */
[----:B------:R-:W-:Y:S01]  /*2090*/  LEA R98, P2, R195, UR26, 0x9 ;  /* 0x0000001ac3627c11 */ /* 0x000fe2000f8448ff */
[----:B------:R-:W3:Y:S01]  /*20a0*/  LDCU.64 UR20, c[0x0][0x390] ;  /* 0x00007200ff1477ac */ /* 0x000ee20008000a00 */
[----:B------:R-:W-:-:S02]  /*20b0*/  LEA R102, P0, R171, UR30, 0x9 ;  /* 0x0000001eab667c11 */ /* 0x000fc4000f8048ff */
[----:B------:R-:W-:Y:S01]  /*20c0*/  LEA.HI.X R87, R81, UR35, RZ, 0x2, P3 ;  /* 0x0000002351577c11 */ /* 0x000fe200098f14ff */
[C---:B------:R-:W-:Y:S01]  /*20d0*/  IMAD.SHL.U32 R81, R139.reuse, 0x80, RZ ;  /* 0x000000808b517824 */ /* 0x040fe200078e00ff */
[----:B------:R-:W-:Y:S01]  /*20e0*/  LEA R106, P3, R139, UR40, 0x9 ;  /* 0x000000288b6a7c11 */ /* 0x000fe2000f8648ff */
[----:B------:R-:W1:Y:S01]  /*20f0*/  LDCU.64 UR22, c[0x0][0x390] ;  /* 0x00007200ff1677ac */ /* 0x000e620008000a00 */
[----:B------:R-:W-:Y:S01]  /*2100*/  LEA.HI.X R99, R80, UR27, RZ, 0x2, P2 ;  /* 0x0000001b50637c11 */ /* 0x000fe200090f14ff */
[----:B------:R-:W-:Y:S01]  /*2110*/  IMAD.SHL.U32 R80, R147, 0x80, RZ ;  /* 0x0000008093507824 */ /* 0x000fe200078e00ff */
[----:B------:R-:W-:Y:S01]  /*2120*/  LEA.HI.X R95, R0, UR31, RZ, 0x2, P0 ;  /* 0x0000001f005f7c11 */ /* 0x000fe200080f14ff */
[----:B------:R-:W-:Y:S01]  /*2130*/  IMAD.SHL.U32 R0, R169, 0x80, RZ ;  /* 0x00000080a9007824 */ /* 0x000fe200078e00ff */
[----:B------:R-:W-:Y:S01]  /*2140*/  LEA R104, P2, R147, UR32, 0x9 ;  /* 0x0000002093687c11 */ /* 0x000fe2000f8448ff */
[----:B------:R-:W4:Y:S01]  /*2150*/  LDCU.64 UR26, c[0x0][0x390] ;  /* 0x00007200ff1a77ac */ /* 0x000f220008000a00 */
[----:B------:R-:W-:-:S02]  /*2160*/  LEA R92, P0, R169, UR36, 0x9 ;  /* 0x00000024a95c7c11 */ /* 0x000fc4000f8048ff */
[----:B------:R-:W-:Y:S01]  /*2170*/  LEA.HI.X R107, R81, UR41, RZ, 0x2, P3 ;  /* 0x00000029516b7c11 */ /* 0x000fe200098f14ff */
[C---:B------:R-:W-:Y:S01]  /*2180*/  IMAD.SHL.U32 R81, R153.reuse, 0x80, RZ ;  /* 0x0000008099517824 */ /* 0x040fe200078e00ff */
[----:B------:R-:W1:Y:S01]  /*2190*/  LDCU.64 UR30, c[0x0][0x390] ;  /* 0x00007200ff1e77ac */ /* 0x000e620008000a00 */
[----:B-----5:R-:W-:Y:S02]  /*21a0*/  LEA R122, P3, R153, UR18, 0x9 ;  /* 0x00000012997a7c11 */ /* 0x020fe4000f8648ff */
[----:B------:R-:W-:Y:S01]  /*21b0*/  LEA.HI.X R93, R80, UR33, RZ, 0x2, P2 ;  /* 0x00000021505d7c11 */ /* 0x000fe200090f14ff */
[----:B------:R-:W5:Y:S01]  /*21c0*/  LDCU.64 UR32, c[0x0][0x390] ;  /* 0x00007200ff2077ac */ /* 0x000f620008000a00 */
[----:B------:R-:W-:Y:S01]  /*21d0*/  LEA.HI.X R85, R0, UR37, RZ, 0x2, P0 ;  /* 0x0000002500557c11 */ /* 0x000fe200080f14ff */
[C---:B------:R-:W-:Y:S01]  /*21e0*/  IMAD.SHL.U32 R0, R135.reuse, 0x80, RZ ;  /* 0x0000008087007824 */ /* 0x040fe200078e00ff */
[----:B------:R-:W-:Y:S01]  /*21f0*/  LEA R96, P0, R135, UR16, 0x9 ;  /* 0x0000001087607c11 */ /* 0x000fe2000f8048ff */
[----:B------:R-:W-:Y:S01]  /*2200*/  IMAD.SHL.U32 R80, R157, 0x80, RZ ;  /* 0x000000809d507824 */ /* 0x000fe200078e00ff */
[----:B------:R-:W-:Y:S01]  /*2210*/  LEA.HI.X R123, R81, UR19, RZ, 0x2, P3 ;  /* 0x00000013517b7c11 */ /* 0x000fe200098f14ff */
[C---:B------:R-:W-:Y:S01]  /*2220*/  IMAD.SHL.U32 R81, R149.reuse, 0x80, RZ ;  /* 0x0000008095517824 */ /* 0x040fe200078e00ff */
[----:B------:R-:W2:Y:S01]  /*2230*/  LDCU.64 UR18, c[0x0][0x390] ;  /* 0x00007200ff1277ac */ /* 0x000ea20008000a00 */
[----:B0-----:R-:W-:-:S02]  /*2240*/  LEA R90, P3, R149, UR24, 0x9 ;  /* 0x00000018955a7c11 */ /* 0x001fc4000f8648ff */
[----:B------:R-:W-:Y:S01]  /*2250*/  LEA.HI.X R97, R0, UR17, RZ, 0x2, P0 ;  /* 0x0000001100617c11 */ /* 0x000fe200080f14ff */
[C---:B------:R-:W-:Y:S01]  /*2260*/  IMAD.SHL.U32 R0, R167.reuse, 0x80, RZ ;  /* 0x00000080a7007824 */ /* 0x040fe200078e00ff */
[----:B---3--:R-:W-:Y:S01]  /*2270*/  LEA R124, P0, R167, UR20, 0x9 ;  /* 0x00000014a77c7c11 */ /* 0x008fe2000f8048ff */
[----:B------:R-:W0:Y:S01]  /*2280*/  LDCU.64 UR28, c[0x0][0x390] ;  /* 0x00007200ff1c77ac */ /* 0x000e220008000a00 */
[----:B------:R-:W-:Y:S01]  /*2290*/  LEA.HI.X R83, R81, UR25, RZ, 0x2, P3 ;  /* 0x0000001951537c11 */ /* 0x000fe200098f14ff */
[----:B------:R-:W-:Y:S01]  /*22a0*/  IMAD.SHL.U32 R81, R143, 0x80, RZ ;  /* 0x000000808f517824 */ /* 0x000fe200078e00ff */
[----:B------:R-:W-:Y:S01]  /*22b0*/  LEA.HI.X R125, R0, UR21, RZ, 0x2, P0 ;  /* 0x00000015007d7c11 */ /* 0x000fe200080f14ff */
[----:B------:R-:W3:Y:S01]  /*22c0*/  LDCU.64 UR24, c[0x0][0x390] ;  /* 0x00007200ff1877ac */ /* 0x000ee20008000a00 */
[C---:B------:R-:W-:Y:S01]  /*22d0*/  IMAD.SHL.U32 R0, R165.reuse, 0x80, RZ ;  /* 0x00000080a5007824 */ /* 0x040fe200078e00ff */
[----:B----4-:R-:W-:Y:S02]  /*22e0*/  LEA R142, P0, R165, UR26, 0x9 ;  /* 0x0000001aa58e7c11 */ /* 0x010fe4000f8048ff */
[----:B------:R-:W-:Y:S01]  /*22f0*/  LEA R94, P2, R157, UR38, 0x9 ;  /* 0x000000269d5e7c11 */ /* 0x000fe2000f8448ff */
[----:B------:R-:W4:Y:S01]  /*2300*/  LDCU.64 UR16, c[0x0][0x390] ;  /* 0x00007200ff1077ac */ /* 0x000f220008000a00 */
[----:B-1----:R-:W-:-:S02]  /*2310*/  LEA R146, P3, R143, UR30, 0x9 ;  /* 0x0000001e8f927c11 */ /* 0x002fc4000f8648ff */
[----:B------:R-:W-:Y:S01]  /*2320*/  LEA.HI.X R82, R0, UR27, RZ, 0x2, P0 ;  /* 0x0000001b00527c11 */ /* 0x000fe200080f14ff */
[C---:B------:R-:W-:Y:S01]  /*2330*/  IMAD.SHL.U32 R0, R3.reuse, 0x80, RZ ;  /* 0x0000008003007824 */ /* 0x040fe200078e00ff */
[----:B-----5:R-:W-:Y:S01]  /*2340*/  LEA R148, P0, R3, UR32, 0x9 ;  /* 0x0000002003947c11 */ /* 0x020fe2000f8048ff */
[----:B------:R-:W-:Y:S01]  /*2350*/  IMAD.SHL.U32 R3, R163, 0x80, RZ ;  /* 0x00000080a3037824 */ /* 0x000fe200078e00ff */
[----:B------:R-:W-:Y:S01]  /*2360*/  LEA.HI.X R84, R80, UR39, RZ, 0x2, P2 ;  /* 0x0000002750547c11 */ /* 0x000fe200090f14ff */
[----:B------:R-:W-:Y:S01]  /*2370*/  IMAD.SHL.U32 R80, R155, 0x80, RZ ;  /* 0x000000809b507824 */ /* 0x000fe200078e00ff */
[----:B------:R-:W-:Y:S01]  /*2380*/  LEA.HI.X R81, R81, UR31, RZ, 0x2, P3 ;  /* 0x0000001f51517c11 */ /* 0x000fe200098f14ff */
[----:B------:R-:W1:Y:S01]  /*2390*/  LDCU.64 UR20, c[0x0][0x390] ;  /* 0x00007200ff1477ac */ /* 0x000e620008000a00 */
[----:B------:R-:W-:Y:S01]  /*23a0*/  LEA R120, P2, R155, UR42, 0x9 ;  /* 0x0000002a9b787c11 */ /* 0x000fe2000f8448ff */
[----:B------:R-:W-:Y:S01]  /*23b0*/  IMAD.SHL.U32 R155, R2, 0x4, RZ ;  /* 0x00000004029b7824 */ /* 0x000fe200078e00ff */
[----:B--2---:R-:W-:Y:S01]  /*23c0*/  LEA R152, P3, R163, UR18, 0x9 ;  /* 0x00000012a3987c11 */ /* 0x004fe2000f8648ff */
[----:B------:R-:W-:Y:S01]  /*23d0*/  IMAD.SHL.U32 R2, R161, 0x80, RZ ;  /* 0x00000080a1027824 */ /* 0x000fe200078e00ff */
[----:B------:R-:W-:-:S02]  /*23e0*/  LEA.HI.X R89, R0, UR33, RZ, 0x2, P0 ;  /* 0x0000002100597c11 */ /* 0x000fc400080f14ff */
[----:B------:R-:W-:Y:S02]  /*23f0*/  LEA.HI.X R0, R3, UR19, RZ, 0x2, P3 ;  /* 0x0000001303007c11 */ /* 0x000fe400098f14ff */
[----:B------:R-:W-:Y:S01]  /*2400*/  LEA.HI.X R121, R80, UR43, RZ, 0x2, P2 ;  /* 0x0000002b50797c11 */ /* 0x000fe200090f14ff */
[----:B------:R-:W-:Y:S01]  /*2410*/  IMAD.SHL.U32 R80, R151, 0x80, RZ ;  /* 0x0000008097507824 */ /* 0x000fe200078e00ff */
[C---:B------:R-:W-:Y:S02]  /*2420*/  LEA R154, P3, R134.reuse, UR14, 0x2 ;  /* 0x0000000e869a7c11 */ /* 0x040fe4000f8610ff */
[----:B---3--:R-:W-:Y:S02]  /*2430*/  IADD3 R116, P4, P5, R155, UR24, R116 ;  /* 0x000000189b747c10 */ /* 0x008fe4000fd9e074 */
[----:B------:R-:W-:Y:S02]  /*2440*/  LEA R126, P2, R151, UR22, 0x9 ;  /* 0x00000016977e7c11 */ /* 0x000fe4000f8448ff */
[----:B------:R-:W-:-:S02]  /*2450*/  LEA.HI.X R135, R134, UR15, RZ, 0x2, P3 ;  /* 0x0000000f86877c11 */ /* 0x000fc400098f14ff */
[----:B------:R-:W-:Y:S02]  /*2460*/  IADD3.X R117, PT, PT, RZ, UR25, RZ, P4, P5 ;  /* 0x00000019ff757c10 */ /* 0x000fe4000a7ea4ff */
[----:B------:R-:W-:Y:S02]  /*2470*/  IADD3 R118, P3, PT, R155, R156, RZ ;  /* 0x0000009c9b767210 */ /* 0x000fe40007f7e0ff */
[----:B------:R-:W-:Y:S01]  /*2480*/  LEA.HI.X R91, R80, UR23, RZ, 0x2, P2 ;  /* 0x00000017505b7c11 */ /* 0x000fe200090f14ff */
[----:B------:R-:W-:Y:S01]  /*2490*/  IMAD.SHL.U32 R80, R145, 0x80, RZ ;  /* 0x0000008091507824 */ /* 0x000fe200078e00ff */
[C---:B------:R-:W-:Y:S01]  /*24a0*/  IADD3 R108, P6, PT, R155.reuse, R108, RZ ;  /* 0x0000006c9b6c7210 */ /* 0x040fe20007fde0ff */
[----:B------:R-:W-:Y:S01]  /*24b0*/  IMAD.X R119, RZ, RZ, R158, P3 ;  /* 0x000000ffff777224 */ /* 0x000fe200018e069e */
[C---:B------:R-:W-:Y:S01]  /*24c0*/  IADD3 R110, P4, PT, R155.reuse, R110, RZ ;  /* 0x0000006e9b6e7210 */ /* 0x040fe20007f9e0ff */
[----:B------:R-:W-:Y:S01]  /*24d0*/  STG.E desc[UR12][R116.64], R4 ;  /* 0x0000000474007986 */ /* 0x000fe2000c10190c */
[----:B------:R-:W-:Y:S01]  /*24e0*/  IADD3 R112, P5, PT, R155, R112, RZ ;  /* 0x000000709b707210 */ /* 0x000fe20007fbe0ff */
[----:B------:R-:W-:Y:S01]  /*24f0*/  IMAD.X R109, RZ, RZ, R109, P6 ;  /* 0x000000ffff6d7224 */ /* 0x000fe200030e066d */
[----:B0-----:R-:W-:Y:S01]  /*2500*/  LEA R144, P2, R145, UR28, 0x9 ;  /* 0x0000001c91907c11 */ /* 0x001fe2000f8448ff */
[----:B------:R-:W-:Y:S01]  /*2510*/  IMAD.X R111, RZ, RZ, R111, P4 ;  /* 0x000000ffff6f7224 */ /* 0x000fe200020e066f */
[C---:B------:R-:W-:Y:S01]  /*2520*/  IADD3 R114, P3, PT, R155.reuse, R114, RZ ;  /* 0x000000729b727210 */ /* 0x040fe20007f7e0ff */
[----:B------:R-:W-:Y:S01]  /*2530*/  IMAD.X R113, RZ, RZ, R105, P5 ;  /* 0x000000ffff717224 */ /* 0x000fe200028e0669 */
[----:B------:R-:W-:Y:S01]  /*2540*/  LEA.HI.X R80, R80, UR29, RZ, 0x2, P2 ;  /* 0x0000001d50507c11 */ /* 0x000fe200090f14ff */
[----:B------:R-:W-:Y:S01]  /*2550*/  STG.E desc[UR12][R116.64+0x80], R36 ;  /* 0x0000802474007986 */ /* 0x000fe2000c10190c */
[C---:B------:R-:W-:Y:S01]  /*2560*/  IADD3 R98, P6, PT, R155.reuse, R98, RZ ;  /* 0x000000629b627210 */ /* 0x040fe20007fde0ff */
[----:B------:R-:W-:Y:S01]  /*2570*/  IMAD.X R115, RZ, RZ, R103, P3 ;  /* 0x000000ffff737224 */ /* 0x000fe200018e0667 */
[C---:B------:R-:W-:Y:S01]  /*2580*/  IADD3 R100, P4, PT, R155.reuse, R100, RZ ;  /* 0x000000649b647210 */ /* 0x040fe20007f9e0ff */
[----:B------:R-:W-:Y:S01]  /*2590*/  STG.E desc[UR12][R116.64+0x100], R48 ;  /* 0x0001003074007986 */ /* 0x000fe2000c10190c */
[----:B------:R-:W-:Y:S01]  /*25a0*/  IADD3 R102, P5, PT, R155, R102, RZ ;  /* 0x000000669b667210 */ /* 0x000fe20007fbe0ff */
[----:B------:R-:W-:Y:S01]  /*25b0*/  IMAD.X R99, RZ, RZ, R99, P6 ;  /* 0x000000ffff637224 */ /* 0x000fe200030e0663 */
[----:B----4-:R-:W-:Y:S01]  /*25c0*/  LEA R150, P2, R161, UR16, 0x9 ;  /* 0x00000010a1967c11 */ /* 0x010fe2000f8448ff */
[----:B------:R-:W-:Y:S01]  /*25d0*/  IMAD.X R101, RZ, RZ, R101, P4 ;  /* 0x000000ffff657224 */ /* 0x000fe200020e0665 */
[C---:B------:R-:W-:Y:S01]  /*25e0*/  IADD3 R104, P3, PT, R155.reuse, R104, RZ ;  /* 0x000000689b687210 */ /* 0x040fe20007f7e0ff */
[----:B------:R-:W-:Y:S01]  /*25f0*/  IMAD.X R103, RZ, RZ, R95, P5 ;  /* 0x000000ffff677224 */ /* 0x000fe200028e065f */
[----:B------:R-:W-:Y:S01]  /*2600*/  LEA.HI.X R88, R2, UR17, RZ, 0x2, P2 ;  /* 0x0000001102587c11 */ /* 0x000fe200090f14ff */
[----:B------:R-:W-:Y:S01]  /*2610*/  LDSM.16.M88.4 R156, [R132+0x300] ;  /* 0x00030000849c783b */ /* 0x000fe20000000200 */
[C---:B------:R-:W-:Y:S01]  /*2620*/  IADD3 R2, P6, PT, R155.reuse, R86, RZ ;  /* 0x000000569b027210 */ /* 0x040fe20007fde0ff */
[----:B------:R-:W-:Y:S01]  /*2630*/  IMAD.X R105, RZ, RZ, R93, P3 ;  /* 0x000000ffff697224 */ /* 0x000fe200018e065d */
[C---:B------:R-:W-:Y:S01]  /*2640*/  IADD3 R92, P4, PT, R155.reuse, R92, RZ ;  /* 0x0000005c9b5c7210 */ /* 0x040fe20007f9e0ff */
[----:B------:R-:W0:Y:S01]  /*2650*/  LDCU.64 UR22, c[0x0][0x390] ;  /* 0x00007200ff1677ac */ /* 0x000e220008000a00 */
[C---:B------:R-:W-:Y:S01]  /*2660*/  IADD3 R94, P5, PT, R155.reuse, R94, RZ ;  /* 0x0000005e9b5e7210 */ /* 0x040fe20007fbe0ff */
[----:B------:R-:W-:Y:S01]  /*2670*/  IMAD.X R3, RZ, RZ, R87, P6 ;  /* 0x000000ffff037224 */ /* 0x000fe200030e0657 */
[C---:B------:R-:W-:Y:S01]  /*2680*/  IADD3 R106, P3, PT, R155.reuse, R106, RZ ;  /* 0x0000006a9b6a7210 */ /* 0x040fe20007f7e0ff */
[----:B------:R-:W-:Y:S01]  /*2690*/  IMAD.X R93, RZ, RZ, R85, P4 ;  /* 0x000000ffff5d7224 */ /* 0x000fe200020e0655 */
[C---:B------:R-:W-:Y:S01]  /*26a0*/  IADD3 R120, P4, PT, R155.reuse, R120, RZ ;  /* 0x000000789b787210 */ /* 0x040fe20007f9e0ff */
[----:B------:R-:W-:Y:S01]  /*26b0*/  IMAD.X R95, RZ, RZ, R84, P5 ;  /* 0x000000ffff5f7224 */ /* 0x000fe200028e0654 */
[C---:B------:R-:W-:Y:S01]  /*26c0*/  IADD3 R122, P5, PT, R155.reuse, R122, RZ ;  /* 0x0000007a9b7a7210 */ /* 0x040fe20007fbe0ff */
[----:B------:R-:W2:Y:S01]  /*26d0*/  LDSM.16.M88.4 R84, [R132] ;  /* 0x000000008454783b */ /* 0x000ea20000000200 */
[----:B------:R-:W-:Y:S01]  /*26e0*/  IMAD.X R107, RZ, RZ, R107, P3 ;  /* 0x000000ffff6b7224 */ /* 0x000fe200018e066b */
[----:B------:R-:W-:Y:S01]  /*26f0*/  LEA R128, P0, R138, UR4, 0x2 ;  /* 0x000000048a807c11 */ /* 0x000fe2000f8010ff */
[----:B------:R-:W-:Y:S01]  /*2700*/  IMAD.X R121, RZ, RZ, R121, P4 ;  /* 0x000000ffff797224 */ /* 0x000fe200020e0679 */
[C---:B------:R-:W-:Y:S01]  /*2710*/  IADD3 R124, P3, PT, R155.reuse, R124, RZ ;  /* 0x0000007c9b7c7210 */ /* 0x040fe20007f7e0ff */
[----:B------:R-:W-:Y:S01]  /*2720*/  IMAD.X R123, RZ, RZ, R123, P5 ;  /* 0x000000ffff7b7224 */ /* 0x000fe200028e067b */
[----:B------:R-:W-:-:S02]  /*2730*/  IADD3 R126, P4, PT, R155, R126, RZ ;  /* 0x0000007e9b7e7210 */ /* 0x000fc40007f9e0ff */
[----:B------:R-:W-:Y:S01]  /*2740*/  LEA.HI.X R129, R138, UR5, RZ, 0x2, P0 ;  /* 0x000000058a817c11 */ /* 0x000fe200080f14ff */
[----:B------:R-:W-:Y:S01]  /*2750*/  IMAD.X R125, RZ, RZ, R125, P3 ;  /* 0x000000ffff7d7224 */ /* 0x000fe200018e067d */
[C---:B------:R-:W-:Y:S01]  /*2760*/  IADD3 R138, P5, PT, R155.reuse, R90, RZ ;  /* 0x0000005a9b8a7210 */ /* 0x040fe20007fbe0ff */
[----:B------:R-:W-:Y:S01]  /*2770*/  IMAD.X R127, RZ, RZ, R91, P4 ;  /* 0x000000ffff7f7224 */ /* 0x000fe200020e065b */
[C---:B------:R-:W-:Y:S01]  /*2780*/  IADD3 R142, P3, PT, R155.reuse, R142, RZ ;  /* 0x0000008e9b8e7210 */ /* 0x040fe20007f7e0ff */
[----:B------:R-:W3:Y:S01]  /*2790*/  LDCU.64 UR4, c[0x0][0x390] ;  /* 0x00007200ff0477ac */ /* 0x000ee20008000a00 */
[C---:B------:R-:W-:Y:S01]  /*27a0*/  IADD3 R144, P4, PT, R155.reuse, R144, RZ ;  /* 0x000000909b907210 */ /* 0x040fe20007f9e0ff */
[----:B------:R-:W-:Y:S01]  /*27b0*/  IMAD.X R139, RZ, RZ, R83, P5 ;  /* 0x000000ffff8b7224 */ /* 0x000fe200028e0653 */
[C---:B------:R-:W-:Y:S01]  /*27c0*/  IADD3 R146, P5, PT, R155.reuse, R146, RZ ;  /* 0x000000929b927210 */ /* 0x040fe20007fbe0ff */
[----:B------:R-:W-:Y:S01]  /*27d0*/  IMAD.X R143, RZ, RZ, R82, P3 ;  /* 0x000000ffff8f7224 */ /* 0x000fe200018e0652 */
[C---:B------:R-:W-:Y:S01]  /*27e0*/  IADD3 R148, P3, PT, R155.reuse, R148, RZ ;  /* 0x000000949b947210 */ /* 0x040fe20007f7e0ff */
[----:B------:R-:W-:Y:S01]  /*27f0*/  IMAD.X R145, RZ, RZ, R80, P4 ;  /* 0x000000ffff917224 */ /* 0x000fe200020e0650 */
[C---:B------:R-:W-:Y:S01]  /*2800*/  IADD3 R150, P4, PT, R155.reuse, R150, RZ ;  /* 0x000000969b967210 */ /* 0x040fe20007f9e0ff */
[----:B------:R-:W-:Y:S01]  /*2810*/  IMAD.X R147, RZ, RZ, R81, P5 ;  /* 0x000000ffff937224 */ /* 0x000fe200028e0651 */
[C---:B------:R-:W-:Y:S01]  /*2820*/  LEA R130, P2, R140.reuse, UR8, 0x2 ;  /* 0x000000088c827c11 */ /* 0x040fe2000f8410ff */
[----:B------:R-:W-:Y:S01]  /*2830*/  IMAD.X R149, RZ, RZ, R89, P3 ;  /* 0x000000ffff957224 */ /* 0x000fe200018e0659 */
[C---:B------:R-:W-:Y:S01]  /*2840*/  IADD3 R128, P5, PT, R155.reuse, R128, RZ ;  /* 0x000000809b807210 */ /* 0x040fe20007fbe0ff */
[----:B------:R-:W4:Y:S01]  /*2850*/  LDSM.16.M88.4 R80, [R132+0x100] ;  /* 0x000100008450783b */ /* 0x000f220000000200 */
[----:B------:R-:W-:Y:S01]  /*2860*/  LEA.HI.X R131, R140, UR9, RZ, 0x2, P2 ;  /* 0x000000098c837c11 */ /* 0x000fe200090f14ff */
[----:B------:R-:W-:Y:S01]  /*2870*/  IMAD.X R151, RZ, RZ, R88, P4 ;  /* 0x000000ffff977224 */ /* 0x000fe200020e0658 */
[C---:B------:R-:W-:Y:S01]  /*2880*/  IADD3 R130, P3, PT, R155.reuse, R130, RZ ;  /* 0x000000829b827210 */ /* 0x040fe20007f7e0ff */
[----:B------:R-:W-:Y:S01]  /*2890*/  IMAD.X R129, RZ, RZ, R129, P5 ;  /* 0x000000ffff817224 */ /* 0x000fe200028e0681 */
[C---:B------:R-:W-:Y:S01]  /*28a0*/  IADD3 R134, P4, PT, R155.reuse, R154, RZ ;  /* 0x0000009a9b867210 */ /* 0x040fe20007f9e0ff */
[----:B------:R-:W5:Y:S01]  /*28b0*/  LDSM.16.M88.4 R88, [R132+0x200] ;  /* 0x000200008458783b */ /* 0x000f620000000200 */
[C---:B------:R-:W-:Y:S01]  /*28c0*/  IADD3 R96, P6, PT, R155.reuse, R96, RZ ;  /* 0x000000609b607210 */ /* 0x040fe20007fde0ff */
[----:B------:R-:W-:Y:S01]  /*28d0*/  IMAD.X R131, RZ, RZ, R131, P3 ;  /* 0x000000ffff837224 */ /* 0x000fe200018e0683 */
[----:B------:R-:W-:Y:S01]  /*28e0*/  IADD3 R152, P3, PT, R155, R152, RZ ;  /* 0x000000989b987210 */ /* 0x000fe20007f7e0ff */
[----:B------:R-:W-:Y:S01]  /*28f0*/  IMAD.X R135, RZ, RZ, R135, P4 ;  /* 0x000000ffff877224 */ /* 0x000fe200020e0687 */
[----:B-1----:R-:W-:Y:S01]  /*2900*/  LEA R136, P0, R141, UR20, 0x9 ;  /* 0x000000148d887c11 */ /* 0x002fe2000f8048ff */
[----:B------:R-:W-:Y:S01]  /*2910*/  IMAD.X R97, RZ, RZ, R97, P6 ;  /* 0x000000ffff617224 */ /* 0x000fe200030e0661 */
[----:B---3--:R-:W-:Y:S01]  /*2920*/  LEA R154, P5, R133, UR4, 0x9 ;  /* 0x00000004859a7c11 */ /* 0x008fe2000f8a48ff */
[----:B------:R-:W-:Y:S01]  /*2930*/  IMAD.X R153, RZ, RZ, R0, P3 ;  /* 0x000000ffff997224 */ /* 0x000fe200018e0600 */
[----:B--2---:R-:W-:Y:S01]  /*2940*/  STG.E desc[UR12][R116.64+0x180], R84 ;  /* 0x0001805474007986 */ /* 0x004fe2000c10190c */
[----:B------:R-:W-:Y:S01]  /*2950*/  IMAD.SHL.U32 R141, R141, 0x80, RZ ;  /* 0x000000808d8d7824 */ /* 0x000fe200078e00ff */
[C---:B0-----:R-:W-:Y:S01]  /*2960*/  LEA R140, P2, R137.reuse, UR22, 0x9 ;  /* 0x00000016898c7c11 */ /* 0x041fe2000f8448ff */
[----:B------:R-:W-:Y:S01]  /*2970*/  IMAD.SHL.U32 R0, R137, 0x80, RZ ;  /* 0x0000008089007824 */ /* 0x000fe200078e00ff */
[----:B------:R-:W-:Y:S01]  /*2980*/  STG.E desc[UR12][R128.64], R5 ;  /* 0x0000000580007986 */ /* 0x000fe2000c10190c */
[----:B------:R-:W-:Y:S01]  /*2990*/  IMAD.SHL.U32 R133, R133, 0x80, RZ ;  /* 0x0000008085857824 */ /* 0x000fe200078e00ff */
[----:B------:R-:W-:-:S02]  /*29a0*/  IADD3 R136, P6, PT, R155, R136, RZ ;  /* 0x000000889b887210 */ /* 0x000fc40007fde0ff */
[----:B------:R-:W-:Y:S01]  /*29b0*/  STG.E desc[UR12][R128.64+0x80], R37 ;  /* 0x0000802580007986 */ /* 0x000fe2000c10190c */
[----:B------:R-:W-:Y:S02]  /*29c0*/  LEA.HI.X R141, R141, UR21, RZ, 0x2, P0 ;  /* 0x000000158d8d7c11 */ /* 0x000fe400080f14ff */
[C---:B------:R-:W-:Y:S01]  /*29d0*/  IADD3 R140, P4, PT, R155.reuse, R140, RZ ;  /* 0x0000008c9b8c7210 */ /* 0x040fe20007f9e0ff */
[----:B------:R-:W-:Y:S01]  /*29e0*/  STG.E desc[UR12][R128.64+0x100], R49 ;  /* 0x0001003180007986 */ /* 0x000fe2000c10190c */
[----:B------:R-:W-:Y:S01]  /*29f0*/  LEA.HI.X R0, R0, UR23, RZ, 0x2, P2 ;  /* 0x0000001700007c11 */ /* 0x000fe200090f14ff */
[----:B------:R-:W-:Y:S01]  /*2a00*/  IMAD.X R137, RZ, RZ, R141, P6 ;  /* 0x000000ffff897224 */ /* 0x000fe200030e068d */
[----:B------:R-:W-:Y:S01]  /*2a10*/  IADD3 R154, P3, PT, R155, R154, RZ ;  /* 0x0000009a9b9a7210 */ /* 0x000fe20007f7e0ff */
[----:B------:R-:W-:Y:S01]  /*2a20*/  STG.E desc[UR12][R128.64+0x180], R85 ;  /* 0x0001805580007986 */ /* 0x000fe2000c10190c */
[----:B------:R-:W-:Y:S01]  /*2a30*/  LEA.HI.X R133, R133, UR5, RZ, 0x2, P5 ;  /* 0x0000000585857c11 */ /* 0x000fe2000a8f14ff */
[----:B------:R-:W-:-:S02]  /*2a40*/  IMAD.X R141, RZ, RZ, R0, P4 ;  /* 0x000000ffff8d7224 */ /* 0x000fc400020e0600 */
[----:B------:R-:W-:Y:S02]  /*2a50*/  STG.E desc[UR12][R130.64], R6 ;  /* 0x0000000682007986 */ /* 0x000fe4000c10190c */
[----:B------:R-:W-:Y:S02]  /*2a60*/  IMAD.X R155, RZ, RZ, R133, P3 ;  /* 0x000000ffff9b7224 */ /* 0x000fe400018e0685 */
[----:B------:R-:W-:Y:S04]  /*2a70*/  STG.E desc[UR12][R130.64+0x80], R38 ;  /* 0x0000802682007986 */ /* 0x000fe8000c10190c */
[----:B------:R-:W-:Y:S04]  /*2a80*/  STG.E desc[UR12][R130.64+0x100], R50 ;  /* 0x0001003282007986 */ /* 0x000fe8000c10190c */
[----:B------:R-:W-:Y:S04]  /*2a90*/  STG.E desc[UR12][R130.64+0x180], R86 ;  /* 0x0001805682007986 */ /* 0x000fe8000c10190c */
[----:B------:R-:W-:Y:S04]  /*2aa0*/  STG.E desc[UR12][R134.64], R7 ;  /* 0x0000000786007986 */ /* 0x000fe8000c10190c */
[----:B------:R-:W0:Y:S04]  /*2ab0*/  LDSM.16.M88.4 R4, [R132+0x400] ;  /* 0x000400008404783b */ /* 0x000e280000000200 */
[----:B------:R-:W-:Y:S04]  /*2ac0*/  STG.E desc[UR12][R134.64+0x80], R39 ;  /* 0x0000802786007986 */ /* 0x000fe8000c10190c */
[----:B------:R-:W-:Y:S04]  /*2ad0*/  STG.E desc[UR12][R134.64+0x100], R51 ;  /* 0x0001003386007986 */ /* 0x000fe8000c10190c */
[----:B------:R-:W-:Y:S04]  /*2ae0*/  STG.E desc[UR12][R134.64+0x180], R87 ;  /* 0x0001805786007986 */ /* 0x000fe8000c10190c */
[----:B------:R-:W-:Y:S04]  /*2af0*/  STG.E desc[UR12][R118.64], R180 ;  /* 0x000000b476007986 */ /* 0x000fe8000c10190c */
[----:B------:R-:W-:Y:S04]  /*2b00*/  STG.E desc[UR12][R118.64+0x80], R188 ;  /* 0x000080bc76007986 */ /* 0x000fe8000c10190c */
[----:B------:R-:W-:Y:S04]  /*2b10*/  STG.E desc[UR12][R118.64+0x100], R52 ;  /* 0x0001003476007986 */ /* 0x000fe8000c10190c */
[----:B----4-:R-:W-:Y:S04]  /*2b20*/  STG.E desc[UR12][R118.64+0x180], R80 ;  /* 0x0001805076007986 */ /* 0x010fe8000c10190c */
[----:B------:R-:W-:Y:S04]  /*2b30*/  STG.E desc[UR12][R108.64], R181 ;  /* 0x000000b56c007986 */ /* 0x000fe8000c10190c */
        /* <DEDUP_REMOVED lines=14> */
[----:B-----5:R-:W-:Y:S04]  /*2c20*/  STG.E desc[UR12][R114.64+0x180], R88 ;  /* 0x0001805872007986 */ /* 0x020fe8000c10190c */
        /* <DEDUP_REMOVED lines=16> */
[----:B------:R-:W1:Y:S04]  /*2d30*/  LDSM.16.M88.4 R36, [R132+0x500] ;  /* 0x000500008424783b */ /* 0x000e680000000200 */
        /* <DEDUP_REMOVED lines=15> */
[----:B0-----:R-:W-:Y:S04]  /*2e30*/  STG.E desc[UR12][R106.64+0x180], R4 ;  /* 0x000180046a007986 */ /* 0x001fe8000c10190c */
[----:B------:R-:W0:Y:S04]  /*2e40*/  LDSM.16.M88.4 R48, [R132+0x600] ;  /* 0x000600008430783b */ /* 0x000e280000000200 */
        /* <DEDUP_REMOVED lines=9> */
[----:B------:R-:W2:Y:S04]  /*2ee0*/  LDSM.16.M88.4 R20, [R132+0x700] ;  /* 0x000700008414783b */ /* 0x000ea80000000200 */
[----:B------:R3:W-:Y:S04]  /*2ef0*/  STG.E desc[UR12][R122.64+0x80], R43 ;  /* 0x0000802b7a007986 */ /* 0x0007e8000c10190c */
[----:B------:R3:W-:Y:S04]  /*2f00*/  STG.E desc[UR12][R122.64+0x100], R67 ;  /* 0x000100437a007986 */ /* 0x0007e8000c10190c */
[----:B------:R3:W-:Y:S04]  /*2f10*/  STG.E desc[UR12][R122.64+0x180], R7 ;  /* 0x000180077a007986 */ /* 0x0007e8000c10190c */
[----:B------:R3:W-:Y:S04]  /*2f20*/  STG.E desc[UR12][R124.64], R16 ;  /* 0x000000107c007986 */ /* 0x0007e8000c10190c */
[----:B------:R3:W-:Y:S04]  /*2f30*/  STG.E desc[UR12][R124.64+0x80], R32 ;  /* 0x000080207c007986 */ /* 0x0007e8000c10190c */
[----:B------:R3:W-:Y:S04]  /*2f40*/  STG.E desc[UR12][R124.64+0x100], R68 ;  /* 0x000100447c007986 */ /* 0x0007e8000c10190c */
[----:B-1----:R3:W-:Y:S04]  /*2f50*/  STG.E desc[UR12][R124.64+0x180], R36 ;  /* 0x000180247c007986 */ /* 0x0027e8000c10190c */
[----:B------:R3:W-:Y:S04]  /*2f60*/  STG.E desc[UR12][R126.64], R17 ;  /* 0x000000117e007986 */ /* 0x0007e8000c10190c */
        /* <DEDUP_REMOVED lines=14> */
[----:B0-----:R3:W-:Y:S04]  /*3050*/  STG.E desc[UR12][R144.64+0x180], R48 ;  /* 0x0001803090007986 */ /* 0x0017e8000c10190c */
        /* <DEDUP_REMOVED lines=15> */
[----:B--2---:R3:W-:Y:S04]  /*3150*/  STG.E desc[UR12][R152.64+0x180], R20 ;  /* 0x0001801498007986 */ /* 0x0047e8000c10190c */
        /* <DEDUP_REMOVED lines=11> */
[----:B------:R3:W-:Y:S01]  /*3210*/  STG.E desc[UR12][R154.64+0x180], R23 ;  /* 0x000180179a007986 */ /* 0x0007e2000c10190c */
[----:B------:R-:W-:Y:S06]  /*3220*/  BAR.SYNC.DEFER_BLOCKING 0x0 ;  /* 0x0000000000007b1d */ /* 0x000fec0000010000 */
[----:B------:R-:W-:Y:S05]  /*3230*/  @P1 BRA `(.L_x_8) ;  /* 0x00000000009c1947 */ /* 0x000fea0003800000 */
[----:B------:R-:W-:Y:S01]  /*3240*/  NOP ;  /* 0x0000000000007918 */ /* 0x000fe20000000000 */
[----:B------:R-:W-:Y:S01]  /*3250*/  UMOV UR4, 0x50 ;  /* 0x0000005000047882 */ /* 0x000fe20000000000 */
[----:B------:R-:W-:Y:S01]  /*3260*/  IMAD.U32 R0, RZ, RZ, UR11 ;  /* 0x0000000bff007e24 */ /* 0x000fe2000f8e00ff */
[----:B------:R-:W-:Y:S01]  /*3270*/  ULEA UR6, UR6, UR4, 0x18 ;  /* 0x0000000406067291 */ /* 0x000fe2000f8ec0ff */
[----:B------:R-:W-:Y:S02]  /*3280*/  IMAD.MOV.U32 R3, RZ, RZ, 0xf ;  /* 0x0000000fff037424 */ /* 0x000fe400078e00ff */
[----:B---3--:R-:W-:Y:S01]  /*3290*/  IMAD.MOV.U32 R7, RZ, RZ, 0x1 ;  /* 0x00000001ff077424 */ /* 0x008fe200078e00ff */
[----:B------:R-:W-:-:S04]  /*32a0*/  LOP3.LUT R0, R0, 0xffff, RZ, 0xc0, !PT ;  /* 0x0000ffff00007812 */ /* 0x000fc800078ec0ff */
[----:B------:R-:W-:Y:S01]  /*32b0*/  SHF.R.U32.HI R0, RZ, 0x5, R0 ;  /* 0x00000005ff007819 */ /* 0x000fe20000011600 */
[----:B------:R-:W0:Y:S04]  /*32c0*/  LDS R5, [UR6] ;  /* 0x00000006ff057984 */ /* 0x000e280008000800 */
[----:B------:R-:W-:Y:S01]  /*32d0*/  VIADD R2, R0, 0x10 ;  /* 0x0000001000027836 */ /* 0x000fe20000000000 */
[----:B------:R-:W-:-:S04]  /*32e0*/  SHF.L.U32 R0, R3, R0, RZ ;  /* 0x0000000003007219 */ /* 0x000fc800000006ff */
[----:B------:R-:W-:-:S04]  /*32f0*/  SHF.L.U32 R3, R7, R2, RZ ;  /* 0x0000000207037219 */ /* 0x000fc800000006ff */
[----:B------:R-:W-:-:S04]  /*3300*/  LOP3.LUT R0, R3, R0, RZ, 0xfc, !PT ;  /* 0x0000000003007212 */ /* 0x000fc800078efcff */
[C---:B------:R-:W-:Y:S02]  /*3310*/  LOP3.LUT R2, R0.reuse, 0xffff, RZ, 0xc0, !PT ;  /* 0x0000ffff00027812 */ /* 0x040fe400078ec0ff */
[----:B0-----:R-:W-:-:S04]  /*3320*/  LOP3.LUT R3, R0, 0xffff, R5, 0x80, !PT ;  /* 0x0000ffff00037812 */ /* 0x001fc800078e8005 */
[----:B------:R-:W-:-:S13]  /*3330*/  ISETP.NE.AND P0, PT, R3, R2, PT ;  /* 0x000000020300720c */ /* 0x000fda0003f05270 */
[----:B------:R-:W-:Y:S05]  /*3340*/  @P0 BRA `(.L_x_9) ;  /* 0x0000000000500947 */ /* 0x000fea0003800000 */
[----:B------:R-:W-:Y:S02]  /*3350*/  SHF.R.U32.HI R5, RZ, 0x10, R5 ;  /* 0x00000010ff057819 */ /* 0x000fe40000011605 */
[----:B------:R-:W-:-:S04]  /*3360*/  SHF.R.U32.HI R2, RZ, 0x10, R0 ;  /* 0x00000010ff027819 */ /* 0x000fc80000011600 */
[----:B------:R-:W-:-:S04]  /*3370*/  LOP3.LUT R5, R5, R2, RZ, 0xc0, !PT ;  /* 0x0000000205057212 */ /* 0x000fc800078ec0ff */
[----:B------:R-:W-:-:S13]  /*3380*/  ISETP.NE.AND P0, PT, R5, R2, PT ;  /* 0x000000020500720c */ /* 0x000fda0003f05270 */
[----:B------:R-:W-:Y:S05]  /*3390*/  @P0 BRA `(.L_x_10) ;  /* 0x0000000000300947 */ /* 0x000fea0003800000 */
[----:B------:R-:W-:Y:S01]  /*33a0*/  R2UR UR4, R0 ;  /* 0x00000000000472ca */ /* 0x000fe200000e0000 */
[----:B------:R-:W-:Y:S01]  /*33b0*/  VOTEU.ANY UR5, UPT, PT ;  /* 0x0000000000057886 */ /* 0x000fe200038e0100 */
[----:B------:R-:W0:Y:S01]  /*33c0*/  S2R R0, SR_LANEID ;  /* 0x0000000000007919 */ /* 0x000e220000000000 */
[----:B------:R-:W-:-:S10]  /*33d0*/  UFLO.U32 UR5, UR5 ;  /* 0x00000005000572bd */ /* 0x000fd400080e0000 */
[----:B------:R-:W-:-:S06]  /*33e0*/  ULOP3.LUT UR4, URZ, UR4, URZ, 0x33, !UPT ;  /* 0x00000004ff047292 */ /* 0x000fcc000f8e33ff */
[----:B------:R-:W-:-:S04]  /*33f0*/  IMAD.U32 R2, RZ, RZ, UR4 ;  /* 0x00000004ff027e24 */ /* 0x000fc8000f8e00ff */
[----:B------:R-:W1:Y:S02]  /*3400*/  REDUX UR7, R2 ;  /* 0x00000000020773c4 */ /* 0x000e640000000000 */
[----:B------:R2:W-:Y:S01]  /*3410*/  UTCATOMSWS.AND URZ, UR4 ;  /* 0x0000000400ff79e3 */ /* 0x0005e20008000000 */
[----:B0-----:R-:W-:Y:S01]  /*3420*/  ISETP.EQ.U32.AND P0, PT, R0, UR5, PT ;  /* 0x0000000500007c0c */ /* 0x001fe2000bf02070 */
[----:B-1----:R-:W-:-:S12]  /*3430*/  IMAD.U32 R0, RZ, RZ, UR7 ;  /* 0x00000007ff007e24 */ /* 0x002fd8000f8e00ff */
[----:B------:R2:W-:Y:S01]  /*3440*/  @P0 ATOMS.AND RZ, [UR6], R0 ;  /* 0x00000000ffff098c */ /* 0x0005e2000a800006 */
[----:B------:R-:W-:Y:S05]  /*3450*/  BRA `(.L_x_8) ;  /* 0x0000000000147947 */ /* 0x000fea0003800000 */
.L_x_10:
[----:B------:R-:W-:-:S07]  /*3460*/  MOV R2, 0x3480 ;  /* 0x0000348000027802 */ /* 0x000fce0000000f00 */
[----:B------:R-:W-:Y:S05]  /*3470*/  CALL.REL.NOINC `($__internal_0_$__cuda_sm10x_tcgen05_guardrail_trap_col_being_dealloced_not_returned_by_alloc) ;  /* 0x0000000000207944 */ /* 0x000fea0003c00000 */
[----:B------:R-:W-:Y:S05]  /*3480*/  BRA `(.L_x_8) ;  /* 0x0000000000087947 */ /* 0x000fea0003800000 */
.L_x_9:
[----:B------:R-:W-:-:S07]  /*3490*/  MOV R2, 0x34b0 ;  /* 0x000034b000027802 */ /* 0x000fce0000000f00 */
[----:B------:R-:W-:Y:S05]  /*34a0*/  CALL.REL.NOINC `($__internal_2_$__cuda_sm10x_tcgen05_guardrail_trap_unallocated_columns_being_dealloced) ;  /* 0x00000000002c7944 */ /* 0x000fea0003c00000 */
.L_x_8:
[----:B------:R-:W-:Y:S01]  /*34b0*/  NOP ;  /* 0x0000000000007918 */ /* 0x000fe20000000000 */
[----:B--2---:R-:W-:Y:S05]  /*34c0*/  EXIT ;  /* 0x000000000000794d */ /* 0x004fea0003800000 */
.L_x_7:
[----:B------:R-:W0:Y:S02]  /*34d0*/  SYNCS.PHASECHK.TRANS64.TRYWAIT P0, [UR10+0x2000], RZ ;  /* 0x002000ffff0075a7 */ /* 0x000e24000800110a */
[----:B0-----:R-:W-:Y:S05]  /*34e0*/  @!P0 BRA `(.L_x_7) ;  /* 0xfffffffc00f88947 */ /* 0x001fea000383ffff */
[----:B------:R-:W-:Y:S05]  /*34f0*/  BRA `(.L_x_11) ;  /* 0xffffffe000e07947 */ /* 0x000fea000383ffff */
        .weak           $__internal_0_$__cuda_sm10x_tcgen05_guardrail_trap_col_being_dealloced_not_returned_by_alloc
        .type           $__internal_0_$__cuda_sm10x_tcgen05_guardrail_trap_col_being_dealloced_not_returned_by_alloc,@function
        .size           $__internal_0_$__cuda_sm10x_tcgen05_guardrail_trap_col_being_dealloced_not_returned_by_alloc,($__internal_1_$__cuda_sm10x_tcgen05_guardrail_trap_phase_invalid_during_alloc - $__internal_0_$__cuda_sm10x_tcgen05_guardrail_trap_col_being_dealloced_not_returned_by_alloc)
$__internal_0_$__cuda_sm10x_tcgen05_guardrail_trap_col_being_dealloced_not_returned_by_alloc:
[----:B------:R-:W-:Y:S05]  /*3500*/  BPT.TRAP 0x1 ;  /* 0x000000040000795c */ /* 0x000fea0000300000 */
[----:B------:R-:W-:-:S04]  /*3510*/  IMAD.MOV.U32 R3, RZ, RZ, 0x0 ;  /* 0x00000000ff037424 */ /* 0x000fc800078e00ff */
[----:B------:R-:W-:Y:S05]  /*3520*/  RET.REL.NODEC R2 `(gluon_mma) ;  /* 0xffffffc802b47950 */ /* 0x000fea0003c3ffff */
        .weak           $__internal_1_$__cuda_sm10x_tcgen05_guardrail_trap_phase_invalid_during_alloc
        .type           $__internal_1_$__cuda_sm10x_tcgen05_guardrail_trap_phase_invalid_during_alloc,@function
        .size           $__internal_1_$__cuda_sm10x_tcgen05_guardrail_trap_phase_invalid_during_alloc,($__internal_2_$__cuda_sm10x_tcgen05_guardrail_trap_unallocated_columns_being_dealloced - $__internal_1_$__cuda_sm10x_tcgen05_guardrail_trap_phase_invalid_during_alloc)
$__internal_1_$__cuda_sm10x_tcgen05_guardrail_trap_phase_invalid_during_alloc:
[----:B------:R-:W-:Y:S05]  /*3530*/  BPT.TRAP 0x1 ;  /* 0x000000040000795c */ /* 0x000fea0000300000 */
[----:B------:R-:W-:-:S04]  /*3540*/  IMAD.MOV.U32 R3, RZ, RZ, 0x0 ;  /* 0x00000000ff037424 */ /* 0x000fc800078e00ff */
[----:B------:R-:W-:Y:S05]  /*3550*/  RET.REL.NODEC R2 `(gluon_mma) ;  /* 0xffffffc802a87950 */ /* 0x000fea0003c3ffff */
        .weak           $__internal_2_$__cuda_sm10x_tcgen05_guardrail_trap_unallocated_columns_being_dealloced
        .type           $__internal_2_$__cuda_sm10x_tcgen05_guardrail_trap_unallocated_columns_being_dealloced,@function
        .size           $__internal_2_$__cuda_sm10x_tcgen05_guardrail_trap_unallocated_columns_being_dealloced,(.L_x_15 - $__internal_2_$__cuda_sm10x_tcgen05_guardrail_trap_unallocated_columns_being_dealloced)
$__internal_2_$__cuda_sm10x_tcgen05_guardrail_trap_unallocated_columns_being_dealloced:
[----:B------:R-:W-:Y:S05]  /*3560*/  BPT.TRAP 0x1 ;  /* 0x000000040000795c */ /* 0x000fea0000300000 */
[----:B------:R-:W-:-:S04]  /*3570*/  IMAD.MOV.U32 R3, RZ, RZ, 0x0 ;  /* 0x00000000ff037424 */ /* 0x000fc800078e00ff */
[----:B------:R-:W-:Y:S05]  /*3580*/  RET.REL.NODEC R2 `(gluon_mma) ;  /* 0xffffffc8029c7950 */ /* 0x000fea0003c3ffff */
.L_x_12:
[----:B------:R-:W-:-:S00]  /*3590*/  BRA `(.L_x_12) ;  /* 0xfffffffc00fc7947 */ /* 0x000fc0000383ffff */
[----:B------:R-:W-:-:S00]  /*35a0*/  NOP ;  /* 0x0000000000007918 */ /* 0x000fc00000000000 */
        /* <DEDUP_REMOVED lines=13> */
.L_x_15:


//--------------------- .nv.shared.gluon_mma      --------------------------
	.section	.nv.shared.gluon_mma,"aw",@nobits
	.sectionflags	@""
	.align	16
	.zero		1024


//--------------------- .nv.shared.reserved.0     --------------------------
	.section	.nv.shared.reserved.0,"aw",@nobits
	.align	8
	.weak		__nv_reservedSMEM_offset_0_alias
	.size		__nv_reservedSMEM_offset_0_alias, 0, 64
	.other		__nv_reservedSMEM_offset_0_alias,@"STO_CUDA_RESERVED_SHARED STV_DEFAULT"
__nv_reservedSMEM_offset_0_alias:
	.zero		0
.nv.shared.reserved.0:
	.zero		64
	.weak		__nv_reservedSMEM_allocation_phase
	.type		__nv_reservedSMEM_allocation_phase,@object
	.size		__nv_reservedSMEM_allocation_phase,(.L_0 - __nv_reservedSMEM_allocation_phase)
__nv_reservedSMEM_allocation_phase:
	.zero		1
.L_0:
	.zero		7
	.weak		__nv_reservedSMEM_devtool_atexit_pc
	.type		__nv_reservedSMEM_devtool_atexit_pc,@object
	.size		__nv_reservedSMEM_devtool_atexit_pc,(__nv_reservedSMEM_allocation_mask - __nv_reservedSMEM_devtool_atexit_pc)
__nv_reservedSMEM_devtool_atexit_pc:
	.zero		8
	.weak		__nv_reservedSMEM_allocation_mask
	.type		__nv_reservedSMEM_allocation_mask,@object
	.size		__nv_reservedSMEM_allocation_mask,(.L_2 - __nv_reservedSMEM_allocation_mask)
__nv_reservedSMEM_allocation_mask:
	.zero		4
.L_2:


//--------------------- .nv.constant0.gluon_mma   --------------------------
	.section	.nv.constant0.gluon_mma,"a",@progbits
	.sectionflags	@""
	.align	4
.nv.constant0.gluon_mma:
	.zero		936


//--------------------- SYMBOLS --------------------------

	.type		.nv.reservedSmem.offset0,@object
	.size		.nv.reservedSmem.offset0,0x4
	.type		.nv.reservedSmem.cap,@object
	.size		.nv.reservedSmem.cap,0x4
